def matmul_kernel(
    a_ptr,
    b_ptr,
    c_ptr,
    M,
    N,
    K,
    stride_am,
    stride_ak,
    stride_bk,
    stride_bn,
    stride_cm,
    stride_cn,
    BLOCK_M: tl.constexpr,
    BLOCK_N: tl.constexpr,
    BLOCK_K: tl.constexpr,
    GROUP_M: tl.constexpr,
):
    pid = tl.program_id(axis=0)
    num_pid_m = tl.cdiv(M, BLOCK_M)
    num_pid_n = tl.cdiv(N, BLOCK_N)
    num_pid_in_group = GROUP_M * num_pid_n
    group_id = pid // num_pid_in_group
    first_pid_m = group_id * GROUP_M
    group_size_m = min(num_pid_m - first_pid_m, GROUP_M)
    pid_m = first_pid_m + ((pid % num_pid_in_group) % group_size_m)
    pid_n = (pid % num_pid_in_group) // group_size_m

    offs_am = (pid_m * BLOCK_M + tl.arange(0, BLOCK_M)) % M
    offs_bn = (pid_n * BLOCK_N + tl.arange(0, BLOCK_N)) % N
    offs_k = tl.arange(0, BLOCK_K)
    a_ptrs = a_ptr + offs_am[:, None] * stride_am + offs_k[None, :] * stride_ak
    b_ptrs = b_ptr + offs_k[:, None] * stride_bk + offs_bn[None, :] * stride_bn

    acc = tl.zeros((BLOCK_M, BLOCK_N), dtype=tl.float32)
    for kk in range(0, tl.cdiv(K, BLOCK_K)):
        a = tl.load(a_ptrs, mask=offs_k[None, :] < K - kk * BLOCK_K, other=0.0)
        b = tl.load(b_ptrs, mask=offs_k[:, None] < K - kk * BLOCK_K, other=0.0)
        acc = tl.dot(a, b, acc)
        a_ptrs += BLOCK_K * stride_ak
        b_ptrs += BLOCK_K * stride_bk

    c = acc.to(c_ptr.dtype.element_ty)
    offs_cm = pid_m * BLOCK_M + tl.arange(0, BLOCK_M)
    offs_cn = pid_n * BLOCK_N + tl.arange(0, BLOCK_N)
    c_ptrs = c_ptr + offs_cm[:, None] * stride_cm + offs_cn[None, :] * stride_cn
    mask = (offs_cm[:, None] < M) & (offs_cn[None, :] < N)
    tl.store(c_ptrs, c, mask=mask)

# config = {"BLOCK_K": 64, "BLOCK_M": 256, "BLOCK_N": 128, "GROUP_M": 8, "arch": "sm_100", "dtype": "fp16", "num_ctas": 1, "num_stages": 3, "num_warps": 16}
# arch = sm_100


// ===== COMPILED SASS (sm_100a) =====

	.target	sm_100a

	.elftype	@"ET_EXEC"


//--------------------- .note.nv.tkinfo           --------------------------
	.section	.note.nv.tkinfo,"",@"SHT_NOTE"
	.sectionflags	@"SHF_NOTE_NV_TKINFO"
	.tkinfo
        /*0018*/ 	.word	0x00000081
        /*0030*/ 	.string	""
        /*0030*/ 	.string	"ptxas-blackwell"
        /*0030*/ 	.string	"Cuda compilation tools, release 12.9, V12.9.86"
        /*0030*/ 	.string	"Build cuda_12.9.r12.9/compiler.36037853_0"
        /*0030*/ 	.string	"-v  -suppress-debug-info  -lineinfo  -arch sm_100a "



//--------------------- .note.nv.cuver            --------------------------
	.section	.note.nv.cuver,"",@"SHT_NOTE"
	.sectionflags	@"SHF_NOTE_NV_CUVER"
        /*0018*/ 	.short	0x0001
        /*001a*/ 	.short	0x0064
        /*001c*/ 	.short	0x0001
        /*001e*/ 	.short	0x0000
        /*0020*/ 	.short	0x0001
        /*0022*/ 	.short	0x0000


//--------------------- .nv.info                  --------------------------
	.section	.nv.info,"",@"SHT_CUDA_INFO"
	.align	4


	//----- nvinfo : EIATTR_REGCOUNT
	.align		4
        /*0000*/ 	.byte	0x04, 0x2f
        /*0002*/ 	.short	(.L_1 - .L_0)
	.align		4
.L_0:
        /*0004*/ 	.word	index@(matmul_kernel)
        /*0008*/ 	.word	0x00000080


	//----- nvinfo : EIATTR_FRAME_SIZE
	.align		4
.L_1:
        /*000c*/ 	.byte	0x04, 0x11
        /*000e*/ 	.short	(.L_3 - .L_2)
	.align		4
.L_2:
        /*0010*/ 	.word	index@(matmul_kernel)
        /*0014*/ 	.word	0x000000d0


	//----- nvinfo : EIATTR_MIN_STACK_SIZE
	.align		4
.L_3:
        /*0018*/ 	.byte	0x04, 0x12
        /*001a*/ 	.short	(.L_5 - .L_4)
	.align		4
.L_4:
        /*001c*/ 	.word	index@(matmul_kernel)
        /*0020*/ 	.word	0x000000d0
.L_5:


//--------------------- .nv.info.matmul_kernel    --------------------------
	.section	.nv.info.matmul_kernel,"",@"SHT_CUDA_INFO"
	.sectionflags	@""
	.align	4


	//----- nvinfo : EIATTR_CUDA_API_VERSION
	.align		4
        /*0000*/ 	.byte	0x04, 0x37
        /*0002*/ 	.short	(.L_7 - .L_6)
.L_6:
        /*0004*/ 	.word	0x00000081


	//----- nvinfo : EIATTR_KPARAM_INFO
	.align		4
.L_7:
        /*0008*/ 	.byte	0x04, 0x17
        /*000a*/ 	.short	(.L_9 - .L_8)
.L_8:
        /*000c*/ 	.word	0x00000000
        /*0010*/ 	.short	0x000d
        /*0012*/ 	.short	0x0048
        /*0014*/ 	.byte	0x00, 0xf4, 0x21, 0x00


	//----- nvinfo : EIATTR_KPARAM_INFO
	.align		4
.L_9:
        /*0018*/ 	.byte	0x04, 0x17
        /*001a*/ 	.short	(.L_11 - .L_10)
.L_10:
        /*001c*/ 	.word	0x00000000
        /*0020*/ 	.short	0x000c
        /*0022*/ 	.short	0x0040
        /*0024*/ 	.byte	0x00, 0xf4, 0x21, 0x00


	//----- nvinfo : EIATTR_KPARAM_INFO
	.align		4
.L_11:
        /*0028*/ 	.byte	0x04, 0x17
        /*002a*/ 	.short	(.L_13 - .L_12)
.L_12:
        /*002c*/ 	.word	0x00000000
        /*0030*/ 	.short	0x000b
        /*0032*/ 	.short	0x0038
        /*0034*/ 	.byte	0x00, 0xf0, 0x11, 0x00


	//----- nvinfo : EIATTR_KPARAM_INFO
	.align		4
.L_13:
        /*0038*/ 	.byte	0x04, 0x17
        /*003a*/ 	.short	(.L_15 - .L_14)
.L_14:
        /*003c*/ 	.word	0x00000000
        /*0040*/ 	.short	0x000a
        /*0042*/ 	.short	0x0034
        /*0044*/ 	.byte	0x00, 0xf0, 0x11, 0x00


	//----- nvinfo : EIATTR_KPARAM_INFO
	.align		4
.L_15:
        /*0048*/ 	.byte	0x04, 0x17
        /*004a*/ 	.short	(.L_17 - .L_16)
.L_16:
        /*004c*/ 	.word	0x00000000
        /*0050*/ 	.short	0x0009
        /*0052*/ 	.short	0x0030
        /*0054*/ 	.byte	0x00, 0xf0, 0x11, 0x00


	//----- nvinfo : EIATTR_KPARAM_INFO
	.align		4
.L_17:
        /*0058*/ 	.byte	0x04, 0x17
        /*005a*/ 	.short	(.L_19 - .L_18)
.L_18:
        /*005c*/ 	.word	0x00000000
        /*0060*/ 	.short	0x0008
        /*0062*/ 	.short	0x002c
        /*0064*/ 	.byte	0x00, 0xf0, 0x11, 0x00


	//----- nvinfo : EIATTR_KPARAM_INFO
	.align		4
.L_19:
        /*0068*/ 	.byte	0x04, 0x17
        /*006a*/ 	.short	(.L_21 - .L_20)
.L_20:
        /*006c*/ 	.word	0x00000000
        /*0070*/ 	.short	0x0007
        /*0072*/ 	.short	0x0028
        /*0074*/ 	.byte	0x00, 0xf0, 0x11, 0x00


	//----- nvinfo : EIATTR_KPARAM_INFO
	.align		4
.L_21:
        /*0078*/ 	.byte	0x04, 0x17
        /*007a*/ 	.short	(.L_23 - .L_22)
.L_22:
        /*007c*/ 	.word	0x00000000
        /*0080*/ 	.short	0x0006
        /*0082*/ 	.short	0x0024
        /*0084*/ 	.byte	0x00, 0xf0, 0x11, 0x00


	//----- nvinfo : EIATTR_KPARAM_INFO
	.align		4
.L_23:
        /*0088*/ 	.byte	0x04, 0x17
        /*008a*/ 	.short	(.L_25 - .L_24)
.L_24:
        /*008c*/ 	.word	0x00000000
        /*0090*/ 	.short	0x0005
        /*0092*/ 	.short	0x0020
        /*0094*/ 	.byte	0x00, 0xf0, 0x11, 0x00


	//----- nvinfo : EIATTR_KPARAM_INFO
	.align		4
.L_25:
        /*0098*/ 	.byte	0x04, 0x17
        /*009a*/ 	.short	(.L_27 - .L_26)
.L_26:
        /*009c*/ 	.word	0x00000000
        /*00a0*/ 	.short	0x0004
        /*00a2*/ 	.short	0x001c
        /*00a4*/ 	.byte	0x00, 0xf0, 0x11, 0x00


	//----- nvinfo : EIATTR_KPARAM_INFO
	.align		4
.L_27:
        /*00a8*/ 	.byte	0x04, 0x17
        /*00aa*/ 	.short	(.L_29 - .L_28)
.L_28:
        /*00ac*/ 	.word	0x00000000
        /*00b0*/ 	.short	0x0003
        /*00b2*/ 	.short	0x0018
        /*00b4*/ 	.byte	0x00, 0xf0, 0x11, 0x00


	//----- nvinfo : EIATTR_KPARAM_INFO
	.align		4
.L_29:
        /*00b8*/ 	.byte	0x04, 0x17
        /*00ba*/ 	.short	(.L_31 - .L_30)
.L_30:
        /*00bc*/ 	.word	0x00000000
        /*00c0*/ 	.short	0x0002
        /*00c2*/ 	.short	0x0010
        /*00c4*/ 	.byte	0x00, 0xf4, 0x21, 0x00


	//----- nvinfo : EIATTR_KPARAM_INFO
	.align		4
.L_31:
        /*00c8*/ 	.byte	0x04, 0x17
        /*00ca*/ 	.short	(.L_33 - .L_32)
.L_32:
        /*00cc*/ 	.word	0x00000000
        /*00d0*/ 	.short	0x0001
        /*00d2*/ 	.short	0x0008
        /*00d4*/ 	.byte	0x00, 0xf4, 0x21, 0x00


	//----- nvinfo : EIATTR_KPARAM_INFO
	.align		4
.L_33:
        /*00d8*/ 	.byte	0x04, 0x17
        /*00da*/ 	.short	(.L_35 - .L_34)
.L_34:
        /*00dc*/ 	.word	0x00000000
        /*00e0*/ 	.short	0x0000
        /*00e2*/ 	.short	0x0000
        /*00e4*/ 	.byte	0x00, 0xf4, 0x21, 0x00


	//----- nvinfo : EIATTR_SPARSE_MMA_MASK
	.align		4
.L_35:
        /*00e8*/ 	.byte	0x03, 0x50
        /*00ea*/ 	.short	0x0000


	//----- nvinfo : EIATTR_MAXREG_COUNT
	.align		4
        /*00ec*/ 	.byte	0x03, 0x1b
        /*00ee*/ 	.short	0x0080


	//----- nvinfo : EIATTR_NUM_BARRIERS
	.align		4
        /*00f0*/ 	.byte	0x02, 0x4c
        /*00f2*/ 	.byte	0x01
	.zero		1


	//----- nvinfo : EIATTR_ANNOTATIONS
	.align		4
        /*00f4*/ 	.byte	0x04, 0x55
        /*00f6*/ 	.short	(.L_37 - .L_36)


	//   ....[0]....
.L_36:
        /*00f8*/ 	.word	0x00000001
        /*00fc*/ 	.byte	0x50, 0x07, 0x00, 0x00, 0x01, 0x00, 0x00, 0x00, 0x60, 0x07, 0x00, 0x00, 0x01, 0x00, 0x00, 0x00
        /* <DEDUP_REMOVED lines=44> */
        /*03cc*/ 	.byte	0x00, 0x4b, 0x00, 0x00


	//----- nvinfo : EIATTR_VRC_CTA_INIT_COUNT
	.align		4
.L_37:
        /*03d0*/ 	.byte	0x02, 0x4a
	.zero		1
	.zero		1


	//----- nvinfo : EIATTR_EXIT_INSTR_OFFSETS
	.align		4
        /*03d4*/ 	.byte	0x04, 0x1c
        /*03d6*/ 	.short	(.L_39 - .L_38)


	//   ....[0]....
.L_38:
        /*03d8*/ 	.word	0x000067b0


	//   ....[1]....
        /*03dc*/ 	.word	0x000067e0


	//----- nvinfo : EIATTR_REQNTID
	.align		4
.L_39:
        /*03e0*/ 	.byte	0x04, 0x10
        /*03e2*/ 	.short	(.L_41 - .L_40)
.L_40:
        /*03e4*/ 	.word	0x00000200
        /*03e8*/ 	.word	0x00000001
        /*03ec*/ 	.word	0x00000001


	//----- nvinfo : EIATTR_CBANK_PARAM_SIZE
	.align		4
.L_41:
        /*03f0*/ 	.byte	0x03, 0x19
        /*03f2*/ 	.short	0x0050


	//----- nvinfo : EIATTR_PARAM_CBANK
	.align		4
        /*03f4*/ 	.byte	0x04, 0x0a
        /*03f6*/ 	.short	(.L_43 - .L_42)
	.align		4
.L_42:
        /*03f8*/ 	.word	index@(.nv.constant0.matmul_kernel)
        /*03fc*/ 	.short	0x0380
        /*03fe*/ 	.short	0x0050


	//----- nvinfo : EIATTR_SW_WAR
	.align		4
.L_43:
        /*0400*/ 	.byte	0x04, 0x36
        /*0402*/ 	.short	(.L_45 - .L_44)
.L_44:
        /*0404*/ 	.word	0x00000008
.L_45:


//--------------------- .nv.compat                --------------------------
	.section	.nv.compat,"",@"SHT_CUDA_COMPAT_INFO"
	.align	4
        /*0000*/ 	.byte	0x02, 0x02, 0x01, 0x00, 0x02, 0x05, 0x05, 0x00, 0x02, 0x03, 0x00, 0x00, 0x02, 0x06, 0x01, 0x00


//--------------------- .nv.callgraph             --------------------------
	.section	.nv.callgraph,"",@"SHT_CUDA_CALLGRAPH"
	.align	4
	.sectionentsize	8
	.align		4
        /*0000*/ 	.word	0x00000000
	.align		4
        /*0004*/ 	.word	0xffffffff
	.align		4
        /*0008*/ 	.word	0x00000000
	.align		4
        /*000c*/ 	.word	0xfffffffe
	.align		4
        /*0010*/ 	.word	0x00000000
	.align		4
        /*0014*/ 	.word	0xfffffffd
	.align		4
        /*0018*/ 	.word	0x00000000
	.align		4
        /*001c*/ 	.word	0xfffffffc


//--------------------- .text.matmul_kernel       --------------------------
	.section	.text.matmul_kernel,"ax",@progbits
	.align	128
        .global         matmul_kernel
        .type           matmul_kernel,@function
        .size           matmul_kernel,(.L_x_4 - matmul_kernel)
        .other          matmul_kernel,@"STO_CUDA_ENTRY STV_DEFAULT"
matmul_kernel:
.text.matmul_kernel:
[----:B------:R-:W0:Y:S08]  /*0000*/  LDC R1, c[0x0][0x37c] ;  /* 0x0000df00ff017b82 */ /* 0x000e300000000800 */
[----:B------:R-:W1:Y:S01]  /*0010*/  LDC.64 R28, c[0x0][0x398] ;  /* 0x0000e600ff1c7b82 */ /* 0x000e620000000a00 */
[----:B------:R-:W2:Y:S01]  /*0020*/  S2R R5, SR_CTAID.X ;  /* 0x0000000000057919 */ /* 0x000ea20000002500 */
[----:B------:R-:W3:Y:S01]  /*0030*/  LDCU UR4, c[0x0][0x3a0] ;  /* 0x00007400ff0477ac */ /* 0x000ee20008000800 */
[----:B0-----:R-:W-:Y:S01]  /*0040*/  VIADD R1, R1, 0xffffff30 ;  /* 0xffffff3001017836 */ /* 0x001fe20000000000 */
[----:B------:R-:W0:Y:S01]  /*0050*/  S2R R58, SR_TID.X ;  /* 0x00000000003a7919 */ /* 0x000e220000002100 */
[----:B------:R-:W-:Y:S01]  /*0060*/  UMOV UR5, 0x400 ;  /* 0x0000040000057882 */ /* 0x000fe20000000000 */
[----:B------:R-:W4:Y:S02]  /*0070*/  LDCU.64 UR8, c[0x0][0x358] ;  /* 0x00006b00ff0877ac */ /* 0x000f240008000a00 */
[----:B------:R-:W5:Y:S01]  /*0080*/  S2UR UR6, SR_CgaCtaId ;  /* 0x00000000000679c3 */ /* 0x000f620000008800 */
[----:B------:R-:W0:Y:S01]  /*0090*/  LDCU UR7, c[0x0][0x3a0] ;  /* 0x00007400ff0777ac */ /* 0x000e220008000800 */
[----:B---3--:R-:W-:Y:S01]  /*00a0*/  UIADD3 UR4, UPT, UPT, UR4, 0x3f, URZ ;  /* 0x0000003f04047890 */ /* 0x008fe2000fffe0ff */
[----:B-1----:R-:W-:-:S03]  /*00b0*/  VIADD R0, R29, 0x7f ;  /* 0x0000007f1d007836 */ /* 0x002fc60000000000 */
[----:B------:R-:W-:Y:S02]  /*00c0*/  UISETP.GT.AND UP0, UPT, UR4, 0x3f, UPT ;  /* 0x0000003f0400788c */ /* 0x000fe4000bf04270 */
[----:B------:R-:W-:Y:S01]  /*00d0*/  SHF.R.S32.HI R3, RZ, 0x1f, R0 ;  /* 0x0000001fff037819 */ /* 0x000fe20000011400 */
[----:B-----5:R-:W-:-:S03]  /*00e0*/  ULEA UR5, UR6, UR5, 0x18 ;  /* 0x0000000506057291 */ /* 0x020fc6000f8ec0ff */
[----:B------:R-:W-:Y:S02]  /*00f0*/  LEA.HI R3, R3, R0, RZ, 0x7 ;  /* 0x0000000003037211 */ /* 0x000fe400078f38ff */
[----:B--2---:R-:W-:Y:S02]  /*0100*/  IABS R8, R5 ;  /* 0x0000000500087213 */ /* 0x004fe40000000000 */
[----:B------:R-:W-:Y:S02]  /*0110*/  SHF.R.S32.HI R3, RZ, 0x7, R3 ;  /* 0x00000007ff037819 */ /* 0x000fe40000011403 */
[----:B0-----:R-:W-:Y:S02]  /*0120*/  LOP3.LUT R31, R58, 0xff, RZ, 0xc0, !PT ;  /* 0x000000ff3a1f7812 */ /* 0x001fe400078ec0ff */
[----:B------:R-:W-:Y:S01]  /*0130*/  SHF.R.U32.HI R71, RZ, 0x8, R58 ;  /* 0x00000008ff477819 */ /* 0x000fe2000001163a */
[----:B------:R-:W-:-:S03]  /*0140*/  IMAD.SHL.U32 R4, R3, 0x8, RZ ;  /* 0x0000000803047824 */ /* 0x000fc600078e00ff */
[----:B------:R-:W-:Y:S02]  /*0150*/  SGXT.U32 R71, R71, 0x1 ;  /* 0x000000014747781a */ /* 0x000fe40000000000 */
[-C--:B------:R-:W-:Y:S02]  /*0160*/  IABS R7, R4.reuse ;  /* 0x0000000400077213 */ /* 0x080fe40000000000 */
[----:B------:R-:W-:Y:S02]  /*0170*/  IABS R10, R4 ;  /* 0x00000004000a7213 */ /* 0x000fe40000000000 */
[----:B------:R-:W0:Y:S01]  /*0180*/  I2F.RP R0, R7 ;  /* 0x0000000700007306 */ /* 0x000e220000209400 */
[C---:B------:R-:W-:Y:S02]  /*0190*/  LOP3.LUT R79, R71.reuse, 0x2, RZ, 0xfc, !PT ;  /* 0x00000002474f7812 */ /* 0x040fe400078efcff */
[C---:B------:R-:W-:Y:S02]  /*01a0*/  LOP3.LUT R78, R71.reuse, 0x4, RZ, 0xfc, !PT ;  /* 0x00000004474e7812 */ /* 0x040fe400078efcff */
[----:B------:R-:W-:-:S02]  /*01b0*/  LOP3.LUT R77, R71, 0x6, RZ, 0xfc, !PT ;  /* 0x00000006474d7812 */ /* 0x000fc400078efcff */
[C---:B------:R-:W-:Y:S02]  /*01c0*/  LOP3.LUT R76, R71.reuse, 0x8, RZ, 0xfc, !PT ;  /* 0x00000008474c7812 */ /* 0x040fe400078efcff */
[C---:B------:R-:W-:Y:S02]  /*01d0*/  LOP3.LUT R12, R71.reuse, 0x18, RZ, 0xfc, !PT ;  /* 0x00000018470c7812 */ /* 0x040fe400078efcff */
[C---:B------:R-:W-:Y:S02]  /*01e0*/  LOP3.LUT R13, R71.reuse, 0x1a, RZ, 0xfc, !PT ;  /* 0x0000001a470d7812 */ /* 0x040fe400078efcff */
[C---:B------:R-:W-:Y:S01]  /*01f0*/  LOP3.LUT R14, R71.reuse, 0x1c, RZ, 0xfc, !PT ;  /* 0x0000001c470e7812 */ /* 0x040fe200078efcff */
[----:B0-----:R-:W0:Y:S01]  /*0200*/  MUFU.RCP R0, R0 ;  /* 0x0000000000007308 */ /* 0x001e220000001000 */
[C---:B------:R-:W-:Y:S02]  /*0210*/  LOP3.LUT R15, R71.reuse, 0x1e, RZ, 0xfc, !PT ;  /* 0x0000001e470f7812 */ /* 0x040fe400078efcff */
[----:B------:R-:W-:-:S02]  /*0220*/  LOP3.LUT R16, R71, 0x20, RZ, 0xfc, !PT ;  /* 0x0000002047107812 */ /* 0x000fc400078efcff */
[C---:B------:R-:W-:Y:S02]  /*0230*/  LOP3.LUT R17, R71.reuse, 0x22, RZ, 0xfc, !PT ;  /* 0x0000002247117812 */ /* 0x040fe400078efcff */
[C---:B------:R-:W-:Y:S02]  /*0240*/  LOP3.LUT R18, R71.reuse, 0x24, RZ, 0xfc, !PT ;  /* 0x0000002447127812 */ /* 0x040fe400078efcff */
[C---:B------:R-:W-:Y:S02]  /*0250*/  LOP3.LUT R19, R71.reuse, 0x26, RZ, 0xfc, !PT ;  /* 0x0000002647137812 */ /* 0x040fe400078efcff */
[C---:B------:R-:W-:Y:S02]  /*0260*/  LOP3.LUT R20, R71.reuse, 0x28, RZ, 0xfc, !PT ;  /* 0x0000002847147812 */ /* 0x040fe400078efcff */
[C---:B------:R-:W-:Y:S02]  /*0270*/  LOP3.LUT R21, R71.reuse, 0x2a, RZ, 0xfc, !PT ;  /* 0x0000002a47157812 */ /* 0x040fe400078efcff */
[C---:B------:R-:W-:Y:S01]  /*0280*/  LOP3.LUT R22, R71.reuse, 0x2c, RZ, 0xfc, !PT ;  /* 0x0000002c47167812 */ /* 0x040fe200078efcff */
[----:B0-----:R-:W-:Y:S01]  /*0290*/  VIADD R2, R0, 0xffffffe ;  /* 0x0ffffffe00027836 */ /* 0x001fe20000000000 */
[C---:B------:R-:W-:Y:S01]  /*02a0*/  LOP3.LUT R23, R71.reuse, 0x2e, RZ, 0xfc, !PT ;  /* 0x0000002e47177812 */ /* 0x040fe200078efcff */
[----:B------:R-:W-:Y:S01]  /*02b0*/  IMAD.MOV R0, RZ, RZ, -R10 ;  /* 0x000000ffff007224 */ /* 0x000fe200078e0a0a */
[C---:B------:R-:W-:Y:S01]  /*02c0*/  LOP3.LUT R10, R71.reuse, 0x14, RZ, 0xfc, !PT ;  /* 0x00000014470a7812 */ /* 0x040fe200078efcff */
[----:B------:R0:W1:Y:S01]  /*02d0*/  F2I.FTZ.U32.TRUNC.NTZ R3, R2 ;  /* 0x0000000200037305 */ /* 0x000062000021f000 */
[----:B------:R-:W-:-:S02]  /*02e0*/  LOP3.LUT R32, R71, 0x30, RZ, 0xfc, !PT ;  /* 0x0000003047207812 */ /* 0x000fc400078efcff */
[C---:B------:R-:W-:Y:S02]  /*02f0*/  LOP3.LUT R33, R71.reuse, 0x32, RZ, 0xfc, !PT ;  /* 0x0000003247217812 */ /* 0x040fe400078efcff */
[C---:B------:R-:W-:Y:S02]  /*0300*/  LOP3.LUT R34, R71.reuse, 0x34, RZ, 0xfc, !PT ;  /* 0x0000003447227812 */ /* 0x040fe400078efcff */
[C---:B------:R-:W-:Y:S01]  /*0310*/  LOP3.LUT R35, R71.reuse, 0x36, RZ, 0xfc, !PT ;  /* 0x0000003647237812 */ /* 0x040fe200078efcff */
[----:B0-----:R-:W-:Y:S01]  /*0320*/  IMAD.MOV.U32 R2, RZ, RZ, RZ ;  /* 0x000000ffff027224 */ /* 0x001fe200078e00ff */
[C---:B------:R-:W-:Y:S02]  /*0330*/  LOP3.LUT R36, R71.reuse, 0x38, RZ, 0xfc, !PT ;  /* 0x0000003847247812 */ /* 0x040fe400078efcff */
[C---:B------:R-:W-:Y:S02]  /*0340*/  LOP3.LUT R37, R71.reuse, 0x3a, RZ, 0xfc, !PT ;  /* 0x0000003a47257812 */ /* 0x040fe400078efcff */
[C---:B------:R-:W-:Y:S01]  /*0350*/  LOP3.LUT R38, R71.reuse, 0x3c, RZ, 0xfc, !PT ;  /* 0x0000003c47267812 */ /* 0x040fe200078efcff */
[----:B-1----:R-:W-:Y:S01]  /*0360*/  IMAD.MOV R6, RZ, RZ, -R3 ;  /* 0x000000ffff067224 */ /* 0x002fe200078e0a03 */
[----:B------:R-:W-:-:S03]  /*0370*/  LOP3.LUT R39, R71, 0x3e, RZ, 0xfc, !PT ;  /* 0x0000003e47277812 */ /* 0x000fc600078efcff */
[----:B------:R-:W-:Y:S02]  /*0380*/  IMAD R9, R6, R7, RZ ;  /* 0x0000000706097224 */ /* 0x000fe400078e02ff */
[----:B------:R-:W-:Y:S02]  /*0390*/  IMAD.MOV.U32 R6, RZ, RZ, R8 ;  /* 0x000000ffff067224 */ /* 0x000fe400078e0008 */
[----:B------:R-:W-:-:S06]  /*03a0*/  IMAD.HI.U32 R3, R3, R9, R2 ;  /* 0x0000000903037227 */ /* 0x000fcc00078e0002 */
[----:B------:R-:W-:-:S04]  /*03b0*/  IMAD.HI.U32 R3, R3, R6, RZ ;  /* 0x0000000603037227 */ /* 0x000fc800078e00ff */
[----:B------:R-:W-:-:S05]  /*03c0*/  IMAD R0, R3, R0, R6 ;  /* 0x0000000003007224 */ /* 0x000fca00078e0206 */
[----:B------:R-:W-:-:S13]  /*03d0*/  ISETP.GT.U32.AND P1, PT, R7, R0, PT ;  /* 0x000000000700720c */ /* 0x000fda0003f24070 */
[----:B------:R-:W-:Y:S02]  /*03e0*/  @!P1 IMAD.IADD R0, R0, 0x1, -R7 ;  /* 0x0000000100009824 */ /* 0x000fe400078e0a07 */
[----:B------:R-:W-:Y:S01]  /*03f0*/  @!P1 VIADD R3, R3, 0x1 ;  /* 0x0000000103039836 */ /* 0x000fe20000000000 */
[----:B------:R-:W-:Y:S02]  /*0400*/  ISETP.NE.AND P1, PT, R4, RZ, PT ;  /* 0x000000ff0400720c */ /* 0x000fe40003f25270 */
[----:B------:R-:W-:Y:S02]  /*0410*/  ISETP.GE.U32.AND P0, PT, R0, R7, PT ;  /* 0x000000070000720c */ /* 0x000fe40003f06070 */
[----:B------:R-:W-:-:S04]  /*0420*/  LOP3.LUT R0, R5, R4, RZ, 0x3c, !PT ;  /* 0x0000000405007212 */ /* 0x000fc800078e3cff */
[----:B------:R-:W-:Y:S01]  /*0430*/  ISETP.GE.AND P2, PT, R0, RZ, PT ;  /* 0x000000ff0000720c */ /* 0x000fe20003f46270 */
[----:B------:R-:W-:-:S06]  /*0440*/  VIADD R0, R28, 0xff ;  /* 0x000000ff1c007836 */ /* 0x000fcc0000000000 */
[----:B------:R-:W-:-:S04]  /*0450*/  @P0 VIADD R3, R3, 0x1 ;  /* 0x0000000103030836 */ /* 0x000fc80000000000 */
[----:B------:R-:W-:Y:S01]  /*0460*/  IMAD.MOV.U32 R2, RZ, RZ, R3 ;  /* 0x000000ffff027224 */ /* 0x000fe200078e0003 */
[----:B------:R-:W-:-:S03]  /*0470*/  SHF.R.S32.HI R3, RZ, 0x1f, R0 ;  /* 0x0000001fff037819 */ /* 0x000fc60000011400 */
[----:B------:R-:W-:Y:S01]  /*0480*/  @!P2 IMAD.MOV R2, RZ, RZ, -R2 ;  /* 0x000000ffff02a224 */ /* 0x000fe200078e0a02 */
[----:B------:R-:W-:Y:S02]  /*0490*/  @!P1 LOP3.LUT R2, RZ, R4, RZ, 0x33, !PT ;  /* 0x00000004ff029212 */ /* 0x000fe400078e33ff */
[----:B------:R-:W-:-:S03]  /*04a0*/  LEA.HI R3, R3, R0, RZ, 0x8 ;  /* 0x0000000003037211 */ /* 0x000fc600078f40ff */
[----:B------:R-:W-:Y:S02]  /*04b0*/  IMAD.SHL.U32 R6, R2, 0x8, RZ ;  /* 0x0000000802067824 */ /* 0x000fe400078e00ff */
[----:B------:R-:W-:-:S03]  /*04c0*/  IMAD.MOV R2, RZ, RZ, -R2 ;  /* 0x000000ffff027224 */ /* 0x000fc600078e0a02 */
[----:B------:R-:W-:Y:S01]  /*04d0*/  LEA.HI.SX32 R3, R3, -R6, 0x18 ;  /* 0x8000000603037211 */ /* 0x000fe200078fc2ff */
[----:B------:R-:W-:-:S03]  /*04e0*/  IMAD R4, R4, R2, R5 ;  /* 0x0000000204047224 */ /* 0x000fc600078e0205 */
[----:B------:R-:W-:Y:S02]  /*04f0*/  VIMNMX R11, PT, PT, R3, 0x8, PT ;  /* 0x00000008030b7848 */ /* 0x000fe40003fe0100 */
[----:B------:R-:W-:Y:S02]  /*0500*/  IABS R9, R4 ;  /* 0x0000000400097213 */ /* 0x000fe40000000000 */
[----:B------:R-:W-:-:S04]  /*0510*/  IABS R7, R11 ;  /* 0x0000000b00077213 */ /* 0x000fc80000000000 */
[----:B------:R-:W0:Y:S08]  /*0520*/  I2F.RP R0, R7 ;  /* 0x0000000700007306 */ /* 0x000e300000209400 */
[----:B0-----:R-:W0:Y:S02]  /*0530*/  MUFU.RCP R0, R0 ;  /* 0x0000000000007308 */ /* 0x001e240000001000 */
[----:B0-----:R-:W-:-:S06]  /*0540*/  VIADD R3, R0, 0xffffffe ;  /* 0x0ffffffe00037836 */ /* 0x001fcc0000000000 */
[----:B------:R-:W0:Y:S02]  /*0550*/  F2I.FTZ.U32.TRUNC.NTZ R3, R3 ;  /* 0x0000000300037305 */ /* 0x000e24000021f000 */
[----:B0-----:R-:W-:-:S04]  /*0560*/  IMAD.MOV R8, RZ, RZ, -R3 ;  /* 0x000000ffff087224 */ /* 0x001fc800078e0a03 */
[----:B------:R-:W-:Y:S01]  /*0570*/  IMAD.MOV.U32 R2, RZ, RZ, R8 ;  /* 0x000000ffff027224 */ /* 0x000fe200078e0008 */
[----:B------:R-:W-:-:S03]  /*0580*/  IABS R8, R11 ;  /* 0x0000000b00087213 */ /* 0x000fc60000000000 */
[----:B------:R-:W-:Y:S02]  /*0590*/  IMAD R5, R2, R7, RZ ;  /* 0x0000000702057224 */ /* 0x000fe400078e02ff */
[----:B------:R-:W-:Y:S02]  /*05a0*/  IMAD.MOV.U32 R2, RZ, RZ, RZ ;  /* 0x000000ffff027224 */ /* 0x000fe400078e00ff */
[----:B------:R-:W-:Y:S01]  /*05b0*/  IMAD.MOV R0, RZ, RZ, -R8 ;  /* 0x000000ffff007224 */ /* 0x000fe200078e0a08 */
[----:B------:R-:W-:Y:S01]  /*05c0*/  LOP3.LUT R8, R71, 0x10, RZ, 0xfc, !PT ;  /* 0x0000001047087812 */ /* 0x000fe200078efcff */
[----:B------:R-:W-:Y:S01]  /*05d0*/  IMAD.HI.U32 R2, R3, R5, R2 ;  /* 0x0000000503027227 */ /* 0x000fe200078e0002 */
[----:B------:R-:W-:Y:S02]  /*05e0*/  LOP3.LUT R3, R58, 0x1ff, RZ, 0xc0, !PT ;  /* 0x000001ff3a037812 */ /* 0x000fe400078ec0ff */
[----:B------:R-:W-:-:S03]  /*05f0*/  LOP3.LUT R5, R71, 0xa, RZ, 0xfc, !PT ;  /* 0x0000000a47057812 */ /* 0x000fc600078efcff */
[----:B------:R-:W-:-:S04]  /*0600*/  IMAD.HI.U32 R2, R2, R9, RZ ;  /* 0x0000000902027227 */ /* 0x000fc800078e00ff */
[----:B------:R-:W-:Y:S01]  /*0610*/  IMAD R0, R2, R0, R9 ;  /* 0x0000000002007224 */ /* 0x000fe200078e0209 */
[----:B------:R-:W-:-:S04]  /*0620*/  LOP3.LUT R9, R71, 0x12, RZ, 0xfc, !PT ;  /* 0x0000001247097812 */ /* 0x000fc800078efcff */
[----:B------:R-:W-:-:S13]  /*0630*/  ISETP.GT.U32.AND P1, PT, R7, R0, PT ;  /* 0x000000000700720c */ /* 0x000fda0003f24070 */
[----:B------:R-:W-:Y:S02]  /*0640*/  @!P1 IMAD.IADD R0, R0, 0x1, -R7 ;  /* 0x0000000100009824 */ /* 0x000fe400078e0a07 */
[----:B------:R-:W-:Y:S01]  /*0650*/  @!P1 VIADD R2, R2, 0x1 ;  /* 0x0000000102029836 */ /* 0x000fe20000000000 */
[----:B------:R-:W-:Y:S02]  /*0660*/  ISETP.NE.AND P1, PT, R11, RZ, PT ;  /* 0x000000ff0b00720c */ /* 0x000fe40003f25270 */
[----:B------:R-:W-:Y:S02]  /*0670*/  ISETP.GE.U32.AND P0, PT, R0, R7, PT ;  /* 0x000000070000720c */ /* 0x000fe40003f06070 */
[----:B------:R-:W-:Y:S02]  /*0680*/  LOP3.LUT R0, R4, R11, RZ, 0x3c, !PT ;  /* 0x0000000b04007212 */ /* 0x000fe400078e3cff */
[----:B------:R-:W-:Y:S02]  /*0690*/  LOP3.LUT R7, R71, 0xe, RZ, 0xfc, !PT ;  /* 0x0000000e47077812 */ /* 0x000fe400078efcff */
[----:B------:R-:W-:-:S07]  /*06a0*/  ISETP.GE.AND P2, PT, R0, RZ, PT ;  /* 0x000000ff0000720c */ /* 0x000fce0003f46270 */
[----:B------:R-:W-:-:S06]  /*06b0*/  @P0 VIADD R2, R2, 0x1 ;  /* 0x0000000102020836 */ /* 0x000fcc0000000000 */
[----:B------:R-:W-:Y:S01]  /*06c0*/  @!P2 IMAD.MOV R2, RZ, RZ, -R2 ;  /* 0x000000ffff02a224 */ /* 0x000fe200078e0a02 */
[----:B------:R-:W-:-:S05]  /*06d0*/  @!P1 LOP3.LUT R2, RZ, R11, RZ, 0x33, !PT ;  /* 0x0000000bff029212 */ /* 0x000fca00078e33ff */
[----:B------:R-:W-:Y:S02]  /*06e0*/  IMAD.MOV R0, RZ, RZ, -R2 ;  /* 0x000000ffff007224 */ /* 0x000fe400078e0a02 */
[----:B------:R-:W-:Y:S02]  /*06f0*/  IMAD.SHL.U32 R45, R2, 0x80, RZ ;  /* 0x00000080022d7824 */ /* 0x000fe400078e00ff */
[----:B------:R-:W-:Y:S01]  /*0700*/  IMAD R0, R11, R0, R4 ;  /* 0x000000000b007224 */ /* 0x000fe200078e0204 */
[----:B------:R-:W-:-:S03]  /*0710*/  LOP3.LUT R11, R71, 0x16, RZ, 0xfc, !PT ;  /* 0x00000016470b7812 */ /* 0x000fc600078efcff */
[----:B------:R-:W-:Y:S01]  /*0720*/  IMAD.IADD R0, R6, 0x1, R0 ;  /* 0x0000000106007824 */ /* 0x000fe200078e0200 */
[----:B------:R-:W-:-:S03]  /*0730*/  LOP3.LUT R6, R71, 0xc, RZ, 0xfc, !PT ;  /* 0x0000000c47067812 */ /* 0x000fc600078efcff */
[----:B------:R-:W-:-:S05]  /*0740*/  IMAD R44, R0, 0x100, R31 ;  /* 0x00000100002c7824 */ /* 0x000fca00078e021f */
[----:B------:R0:W-:Y:S04]  /*0750*/  STL [R1+0xa0], R44 ;  /* 0x0000a02c01007387 */ /* 0x0001e80000100800 */
[----:B------:R0:W-:Y:S01]  /*0760*/  STL [R1+0x48], R45 ;  /* 0x0000482d01007387 */ /* 0x0001e20000100800 */
[----:B----4-:R-:W-:Y:S05]  /*0770*/  BRA.U UP0, `(.L_x_0) ;  /* 0x0000000100547547 */ /* 0x010fea000b800000 */
[C---:B------:R-:W-:Y:S01]  /*0780*/  IMAD.SHL.U32 R2, R58.reuse, 0x100, RZ ;  /* 0x000001003a027824 */ /* 0x040fe200078e00ff */
[----:B------:R-:W-:Y:S01]  /*0790*/  CS2R R80, SRZ ;  /* 0x0000000000507805 */ /* 0x000fe2000001ff00 */
[----:B------:R-:W-:Y:S01]  /*07a0*/  IMAD.SHL.U32 R0, R58, 0x2, RZ ;  /* 0x000000023a007824 */ /* 0x000fe200078e00ff */
[----:B------:R-:W-:Y:S02]  /*07b0*/  CS2R R82, SRZ ;  /* 0x0000000000527805 */ /* 0x000fe4000001ff00 */
[----:B------:R-:W-:Y:S01]  /*07c0*/  CS2R R52, SRZ ;  /* 0x0000000000347805 */ /* 0x000fe2000001ff00 */
[----:B------:R1:W-:Y:S01]  /*07d0*/  STL [R1+0xa8], R2 ;  /* 0x0000a80201007387 */ /* 0x0003e20000100800 */
[----:B------:R-:W-:Y:S02]  /*07e0*/  CS2R R54, SRZ ;  /* 0x0000000000367805 */ /* 0x000fe4000001ff00 */
[----:B------:R-:W-:Y:S02]  /*07f0*/  CS2R R104, SRZ ;  /* 0x0000000000687805 */ /* 0x000fe4000001ff00 */
[----:B------:R-:W-:Y:S01]  /*0800*/  CS2R R106, SRZ ;  /* 0x00000000006a7805 */ /* 0x000fe2000001ff00 */
[----:B------:R1:W-:Y:S01]  /*0810*/  STL [R1+0xa4], R0 ;  /* 0x0000a40001007387 */ /* 0x0003e20000100800 */
[----:B------:R-:W-:-:S02]  /*0820*/  CS2R R60, SRZ ;  /* 0x00000000003c7805 */ /* 0x000fc4000001ff00 */
[----:B------:R-:W-:Y:S02]  /*0830*/  CS2R R62, SRZ ;  /* 0x00000000003e7805 */ /* 0x000fe4000001ff00 */
[----:B------:R-:W-:Y:S02]  /*0840*/  CS2R R64, SRZ ;  /* 0x0000000000407805 */ /* 0x000fe4000001ff00 */
[----:B------:R-:W-:Y:S02]  /*0850*/  CS2R R66, SRZ ;  /* 0x0000000000427805 */ /* 0x000fe4000001ff00 */
[----:B------:R-:W-:Y:S02]  /*0860*/  CS2R R40, SRZ ;  /* 0x0000000000287805 */ /* 0x000fe4000001ff00 */
[----:B------:R-:W-:Y:S02]  /*0870*/  CS2R R42, SRZ ;  /* 0x00000000002a7805 */ /* 0x000fe4000001ff00 */
[----:B------:R-:W-:-:S02]  /*0880*/  CS2R R28, SRZ ;  /* 0x00000000001c7805 */ /* 0x000fc4000001ff00 */
[----:B------:R-:W-:Y:S02]  /*0890*/  CS2R R30, SRZ ;  /* 0x00000000001e7805 */ /* 0x000fe4000001ff00 */
[----:B------:R-:W-:Y:S02]  /*08a0*/  CS2R R76, SRZ ;  /* 0x00000000004c7805 */ /* 0x000fe4000001ff00 */
[----:B------:R-:W-:Y:S01]  /*08b0*/  CS2R R78, SRZ ;  /* 0x00000000004e7805 */ /* 0x000fe2000001ff00 */
[----:B-1----:R-:W-:Y:S06]  /*08c0*/  BRA `(.L_x_1) ;  /* 0x00000040006c7947 */ /* 0x002fec0003800000 */
.L_x_0:
[----:B------:R-:W-:Y:S01]  /*08d0*/  IABS R30, R28 ;  /* 0x0000001c001e7213 */ /* 0x000fe20000000000 */
[----:B------:R-:W-:Y:S01]  /*08e0*/  IMAD.SHL.U32 R118, R31, 0x2, RZ ;  /* 0x000000021f767824 */ /* 0x000fe200078e00ff */
[----:B------:R-:W-:Y:S01]  /*08f0*/  IABS R2, R29 ;  /* 0x0000001d00027213 */ /* 0x000fe20000000000 */
[----:B------:R-:W-:Y:S01]  /*0900*/  IMAD.SHL.U32 R116, R3, 0x2, RZ ;  /* 0x0000000203747824 */ /* 0x000fe200078e00ff */
[----:B------:R-:W1:Y:S01]  /*0910*/  I2F.RP R4, R30 ;  /* 0x0000001e00047306 */ /* 0x000e620000209400 */
[C---:B------:R-:W-:Y:S01]  /*0920*/  LOP3.LUT P0, RZ, R58.reuse, 0x100, RZ, 0xc0, !PT ;  /* 0x000001003aff7812 */ /* 0x040fe2000780c0ff */
[C---:B------:R-:W-:Y:S01]  /*0930*/  IMAD.SHL.U32 R60, R58.reuse, 0x2, RZ ;  /* 0x000000023a3c7824 */ /* 0x040fe200078e00ff */
[----:B------:R-:W-:Y:S01]  /*0940*/  LOP3.LUT R3, R58, 0x1c0, RZ, 0xc0, !PT ;  /* 0x000001c03a037812 */ /* 0x000fe200078ec0ff */
[----:B------:R-:W2:Y:S01]  /*0950*/  LDCU UR6, c[0x0][0x3b0] ;  /* 0x00007600ff0677ac */ /* 0x000ea20008000800 */
[----:B------:R-:W-:Y:S01]  /*0960*/  ISETP.GE.AND P6, PT, R44, RZ, PT ;  /* 0x000000ff2c00720c */ /* 0x000fe20003fc6270 */
[----:B------:R-:W3:Y:S01]  /*0970*/  LDC R84, c[0x0][0x3ac] ;  /* 0x0000eb00ff547b82 */ /* 0x000ee20000000800 */
[----:B------:R-:W-:Y:S01]  /*0980*/  ISETP.NE.AND P4, PT, R28, RZ, PT ;  /* 0x000000ff1c00720c */ /* 0x000fe20003f85270 */
[----:B------:R-:W4:Y:S01]  /*0990*/  I2F.RP R0, R2 ;  /* 0x0000000200007306 */ /* 0x000f220000209400 */
[----:B------:R-:W5:Y:S01]  /*09a0*/  LDCU.128 UR12, c[0x0][0x380] ;  /* 0x00007000ff0c77ac */ /* 0x000f620008000c00 */
[----:B------:R-:W-:Y:S01]  /*09b0*/  STL [R1+0xa4], R60 ;  /* 0x0000a43c01007387 */ /* 0x000fe20000100800 */
[----:B------:R-:W-:-:S02]  /*09c0*/  LOP3.LUT R117, R58, 0x3f, RZ, 0xc0, !PT ;  /* 0x0000003f3a757812 */ /* 0x000fc400078ec0ff */
[----:B------:R-:W-:Y:S01]  /*09d0*/  CS2R R92, SRZ ;  /* 0x00000000005c7805 */ /* 0x000fe2000001ff00 */
[----:B------:R-:W0:Y:S01]  /*09e0*/  LDCU UR10, c[0x0][0x3a4] ;  /* 0x00007480ff0a77ac */ /* 0x000e220008000800 */
[----:B------:R-:W-:Y:S02]  /*09f0*/  CS2R R94, SRZ ;  /* 0x00000000005e7805 */ /* 0x000fe4000001ff00 */
[----:B------:R-:W-:Y:S01]  /*0a00*/  CS2R R80, SRZ ;  /* 0x0000000000507805 */ /* 0x000fe2000001ff00 */
[----:B-1----:R-:W1:Y:S01]  /*0a10*/  MUFU.RCP R4, R4 ;  /* 0x0000000400047308 */ /* 0x002e620000001000 */
[----:B------:R-:W-:Y:S02]  /*0a20*/  CS2R R82, SRZ ;  /* 0x0000000000527805 */ /* 0x000fe4000001ff00 */
[----:B------:R-:W-:Y:S02]  /*0a30*/  CS2R R72, SRZ ;  /* 0x0000000000487805 */ /* 0x000fe4000001ff00 */
[----:B------:R-:W-:-:S02]  /*0a40*/  CS2R R74, SRZ ;  /* 0x00000000004a7805 */ /* 0x000fc4000001ff00 */
[----:B------:R-:W-:Y:S02]  /*0a50*/  CS2R R104, SRZ ;  /* 0x0000000000687805 */ /* 0x000fe4000001ff00 */
[----:B------:R-:W-:Y:S02]  /*0a60*/  CS2R R106, SRZ ;  /* 0x00000000006a7805 */ /* 0x000fe4000001ff00 */
[----:B------:R-:W-:Y:S02]  /*0a70*/  CS2R R68, SRZ ;  /* 0x0000000000447805 */ /* 0x000fe4000001ff00 */
[----:B------:R-:W-:Y:S01]  /*0a80*/  CS2R R86, SRZ ;  /* 0x0000000000567805 */ /* 0x000fe2000001ff00 */
[----:B----4-:R-:W4:Y:S01]  /*0a90*/  MUFU.RCP R0, R0 ;  /* 0x0000000000007308 */ /* 0x010f220000001000 */
[----:B---3--:R-:W-:Y:S01]  /*0aa0*/  IMAD R117, R117, R84, RZ ;  /* 0x0000005475757224 */ /* 0x008fe200078e02ff */
[----:B------:R-:W-:Y:S01]  /*0ab0*/  CS2R R84, SRZ ;  /* 0x0000000000547805 */ /* 0x000fe2000001ff00 */
[----:B-1----:R-:W-:Y:S01]  /*0ac0*/  VIADD R24, R4, 0xffffffe ;  /* 0x0ffffffe04187836 */ /* 0x002fe20000000000 */
[----:B------:R-:W-:-:S04]  /*0ad0*/  IABS R4, R44 ;  /* 0x0000002c00047213 */ /* 0x000fc80000000000 */
[----:B------:R1:W3:Y:S01]  /*0ae0*/  F2I.FTZ.U32.TRUNC.NTZ R25, R24 ;  /* 0x0000001800197305 */ /* 0x0002e2000021f000 */
[----:B----4-:R-:W-:Y:S01]  /*0af0*/  VIADD R26, R0, 0xffffffe ;  /* 0x0ffffffe001a7836 */ /* 0x010fe20000000000 */
[----:B------:R-:W-:-:S06]  /*0b00*/  LOP3.LUT R0, R58, 0x7, RZ, 0xc0, !PT ;  /* 0x000000073a007812 */ /* 0x000fcc00078ec0ff */
[----:B------:R4:W0:Y:S01]  /*0b10*/  F2I.FTZ.U32.TRUNC.NTZ R27, R26 ;  /* 0x0000001a001b7305 */ /* 0x000822000021f000 */
[----:B-1----:R-:W-:Y:S02]  /*0b20*/  IMAD.MOV.U32 R24, RZ, RZ, RZ ;  /* 0x000000ffff187224 */ /* 0x002fe400078e00ff */
[----:B---3--:R-:W-:Y:S02]  /*0b30*/  IMAD.MOV R41, RZ, RZ, -R25 ;  /* 0x000000ffff297224 */ /* 0x008fe400078e0a19 */
[----:B----4-:R-:W-:Y:S02]  /*0b40*/  IMAD.MOV.U32 R26, RZ, RZ, RZ ;  /* 0x000000ffff1a7224 */ /* 0x010fe400078e00ff */
[----:B------:R-:W-:-:S04]  /*0b50*/  IMAD R41, R41, R30, RZ ;  /* 0x0000001e29297224 */ /* 0x000fc800078e02ff */
[----:B------:R-:W-:Y:S01]  /*0b60*/  IMAD.HI.U32 R25, R25, R41, R24 ;  /* 0x0000002919197227 */ /* 0x000fe200078e0018 */
[----:B------:R-:W-:-:S03]  /*0b70*/  SHF.R.U32.HI R24, RZ, 0x6, R58 ;  /* 0x00000006ff187819 */ /* 0x000fc6000001163a */
[----:B0-----:R-:W-:Y:S01]  /*0b80*/  IMAD.MOV R41, RZ, RZ, -R27 ;  /* 0x000000ffff297224 */ /* 0x001fe200078e0a1b */
[----:B------:R-:W-:Y:S01]  /*0b90*/  SGXT.U32 R24, R24, 0x3 ;  /* 0x000000031818781a */ /* 0x000fe20000000000 */
[----:B------:R-:W-:-:S03]  /*0ba0*/  IMAD.HI.U32 R25, R25, R4, RZ ;  /* 0x0000000419197227 */ /* 0x000fc600078e00ff */
[----:B------:R-:W-:Y:S01]  /*0bb0*/  LOP3.LUT R24, R45, R24, RZ, 0xfc, !PT ;  /* 0x000000182d187212 */ /* 0x000fe200078efcff */
[----:B------:R-:W-:Y:S01]  /*0bc0*/  IMAD.MOV R31, RZ, RZ, -R25 ;  /* 0x000000ffff1f7224 */ /* 0x000fe200078e0a19 */
[----:B------:R-:W-:Y:S02]  /*0bd0*/  SEL R25, RZ, 0x210, !P0 ;  /* 0x00000210ff197807 */ /* 0x000fe40004000000 */
[----:B------:R-:W-:Y:S01]  /*0be0*/  LOP3.LUT R40, R24, 0x78, RZ, 0xfc, !PT ;  /* 0x0000007818287812 */ /* 0x000fe200078efcff */
[C---:B------:R-:W-:Y:S01]  /*0bf0*/  IMAD R31, R30.reuse, R31, R4 ;  /* 0x0000001f1e1f7224 */ /* 0x040fe200078e0204 */
[----:B------:R-:W-:Y:S01]  /*0c00*/  LOP3.LUT R118, R25, R118, RZ, 0x3c, !PT ;  /* 0x0000007619767212 */ /* 0x000fe200078e3cff */
[----:B------:R-:W-:Y:S01]  /*0c10*/  IMAD R25, R41, R2, RZ ;  /* 0x0000000229197224 */ /* 0x000fe200078e02ff */
[----:B------:R-:W-:Y:S02]  /*0c20*/  IABS R43, R40 ;  /* 0x00000028002b7213 */ /* 0x000fe40000000000 */
[----:B------:R-:W-:Y:S01]  /*0c30*/  ISETP.GT.U32.AND P0, PT, R30, R31, PT ;  /* 0x0000001f1e00720c */ /* 0x000fe20003f04070 */
[----:B------:R-:W-:Y:S01]  /*0c40*/  IMAD.HI.U32 R4, R27, R25, R26 ;  /* 0x000000191b047227 */ /* 0x000fe200078e001a */
[----:B------:R-:W-:-:S02]  /*0c50*/  SHF.R.U32.HI R27, RZ, 0x2, R3 ;  /* 0x00000002ff1b7819 */ /* 0x000fc40000011603 */
[----:B------:R-:W-:Y:S01]  /*0c60*/  LOP3.LUT R42, R24, 0x70, RZ, 0xfc, !PT ;  /* 0x00000070182a7812 */ /* 0x000fe200078efcff */
[----:B------:R-:W-:Y:S01]  /*0c70*/  IMAD.SHL.U32 R25, R58, 0x20, RZ ;  /* 0x000000203a197824 */ /* 0x000fe200078e00ff */
[----:B------:R-:W-:Y:S01]  /*0c80*/  LOP3.LUT R116, R116, R27, RZ, 0x3c, !PT ;  /* 0x0000001b74747212 */ /* 0x000fe200078e3cff */
[----:B------:R-:W-:Y:S01]  /*0c90*/  IMAD.HI.U32 R3, R4, R43, RZ ;  /* 0x0000002b04037227 */ /* 0x000fe200078e00ff */
[----:B------:R-:W-:Y:S02]  /*0ca0*/  IABS R45, R42 ;  /* 0x0000002a002d7213 */ /* 0x000fe40000000000 */
[----:B------:R-:W-:Y:S01]  /*0cb0*/  ISETP.GE.AND P3, PT, R40, RZ, PT ;  /* 0x000000ff2800720c */ /* 0x000fe20003f66270 */
[----:B------:R-:W-:Y:S01]  /*0cc0*/  IMAD.MOV R3, RZ, RZ, -R3 ;  /* 0x000000ffff037224 */ /* 0x000fe200078e0a03 */
[----:B------:R-:W-:Y:S01]  /*0cd0*/  LOP3.LUT R41, R25, 0xc00, RZ, 0xc0, !PT ;  /* 0x00000c0019297812 */ /* 0x000fe200078ec0ff */
[----:B------:R-:W-:Y:S01]  /*0ce0*/  @!P0 IMAD.IADD R31, R31, 0x1, -R30 ;  /* 0x000000011f1f8824 */ /* 0x000fe200078e0a1e */
[----:B------:R-:W-:Y:S01]  /*0cf0*/  ISETP.GE.AND P2, PT, R42, RZ, PT ;  /* 0x000000ff2a00720c */ /* 0x000fe20003f46270 */
[----:B------:R-:W-:Y:S01]  /*0d00*/  IMAD R27, R2, R3, R43 ;  /* 0x00000003021b7224 */ /* 0x000fe200078e022b */
[----:B------:R-:W-:Y:S01]  /*0d10*/  LOP3.LUT R3, R24, 0x68, RZ, 0xfc, !PT ;  /* 0x0000006818037812 */ /* 0x000fe200078efcff */
[----:B------:R-:W-:Y:S01]  /*0d20*/  IMAD.HI.U32 R25, R4, R45, RZ ;  /* 0x0000002d04197227 */ /* 0x000fe200078e00ff */
[----:B------:R-:W-:-:S02]  /*0d30*/  ISETP.GT.U32.AND P0, PT, R30, R31, PT ;  /* 0x0000001f1e00720c */ /* 0x000fc40003f04070 */
[----:B------:R-:W-:Y:S01]  /*0d40*/  ISETP.GE.AND P1, PT, R3, RZ, PT ;  /* 0x000000ff0300720c */ /* 0x000fe20003f26270 */
[----:B------:R-:W-:Y:S01]  /*0d50*/  IMAD.MOV R25, RZ, RZ, -R25 ;  /* 0x000000ffff197224 */ /* 0x000fe200078e0a19 */
[----:B------:R-:W-:Y:S01]  /*0d60*/  IABS R40, R3 ;  /* 0x0000000300287213 */ /* 0x000fe20000000000 */
[----:B------:R-:W-:Y:S01]  /*0d70*/  IMAD.SHL.U32 R26, R0, 0x10, RZ ;  /* 0x00000010001a7824 */ /* 0x000fe200078e00ff */
[----:B------:R-:W-:Y:S01]  /*0d80*/  LOP3.LUT R42, R24, 0x50, RZ, 0xfc, !PT ;  /* 0x00000050182a7812 */ /* 0x000fe200078efcff */
[----:B------:R-:W-:Y:S01]  /*0d90*/  IMAD R25, R2, R25, R45 ;  /* 0x0000001902197224 */ /* 0x000fe200078e022d */
[----:B------:R-:W-:Y:S01]  /*0da0*/  LOP3.LUT R44, R24, 0x40, RZ, 0xfc, !PT ;  /* 0x00000040182c7812 */ /* 0x000fe200078efcff */
[----:B------:R-:W-:Y:S01]  /*0db0*/  IMAD R41, R0, 0x80, R41 ;  /* 0x0000008000297824 */ /* 0x000fe200078e0229 */
[----:B------:R-:W-:Y:S01]  /*0dc0*/  LOP3.LUT R26, R26, 0x30, R60, 0x78, !PT ;  /* 0x000000301a1a7812 */ /* 0x000fe200078e783c */
[----:B------:R-:W-:Y:S01]  /*0dd0*/  IMAD R0, R0, 0x210, RZ ;  /* 0x0000021000007824 */ /* 0x000fe200078e02ff */
[----:B------:R-:W-:Y:S01]  /*0de0*/  IABS R45, R42 ;  /* 0x0000002a002d7213 */ /* 0x000fe20000000000 */
[----:B------:R-:W-:Y:S01]  /*0df0*/  @!P0 IMAD.IADD R31, R31, 0x1, -R30 ;  /* 0x000000011f1f8824 */ /* 0x000fe200078e0a1e */
[C---:B------:R-:W-:Y:S01]  /*0e00*/  LOP3.LUT R30, R24.reuse, 0x58, RZ, 0xfc, !PT ;  /* 0x00000058181e7812 */ /* 0x040fe200078efcff */
[----:B------:R-:W-:Y:S01]  /*0e10*/  IMAD.IADD R88, R41, 0x1, R26 ;  /* 0x0000000129587824 */ /* 0x000fe200078e021a */
[----:B------:R-:W-:Y:S01]  /*0e20*/  LOP3.LUT R26, R24, 0x60, RZ, 0xfc, !PT ;  /* 0x00000060181a7812 */ /* 0x000fe200078efcff */
[----:B------:R-:W-:Y:S01]  /*0e30*/  IMAD.MOV.U32 R3, RZ, RZ, R31 ;  /* 0x000000ffff037224 */ /* 0x000fe200078e001f */
[----:B------:R-:W-:Y:S01]  /*0e40*/  IABS R43, R30 ;  /* 0x0000001e002b7213 */ /* 0x000fe20000000000 */
[----:B------:R-:W-:Y:S01]  /*0e50*/  IMAD.MOV.U32 R31, RZ, RZ, R40 ;  /* 0x000000ffff1f7224 */ /* 0x000fe200078e0028 */
[----:B------:R-:W-:Y:S01]  /*0e60*/  ISETP.GE.AND P0, PT, R26, RZ, PT ;  /* 0x000000ff1a00720c */ /* 0x000fe20003f06270 */
[----:B------:R-:W-:Y:S01]  /*0e70*/  @!P6 IMAD.MOV R3, RZ, RZ, -R3 ;  /* 0x000000ffff03e224 */ /* 0x000fe200078e0a03 */
[----:B------:R-:W-:Y:S01]  /*0e80*/  ISETP.GT.U32.AND P6, PT, R2, R27, PT ;  /* 0x0000001b0200720c */ /* 0x000fe20003fc4070 */
[----:B------:R-:W-:Y:S01]  /*0e90*/  STL [R1+0x4c], R88 ;  /* 0x00004c5801007387 */ /* 0x000fe20000100800 */
[----:B------:R-:W-:-:S02]  /*0ea0*/  @!P4 LOP3.LUT R3, RZ, R28, RZ, 0x33, !PT ;  /* 0x0000001cff03c212 */ /* 0x000fc400078e33ff */
[----:B------:R-:W-:Y:S02]  /*0eb0*/  ISETP.GT.U32.AND P4, PT, R2, R25, PT ;  /* 0x000000190200720c */ /* 0x000fe40003f84070 */
[----:B------:R-:W-:Y:S01]  /*0ec0*/  IABS R41, R26 ;  /* 0x0000001a00297213 */ /* 0x000fe20000000000 */
[----:B------:R-:W-:Y:S01]  /*0ed0*/  IMAD.HI.U32 R26, R4, R31, RZ ;  /* 0x0000001f041a7227 */ /* 0x000fe200078e00ff */
[----:B------:R-:W-:Y:S02]  /*0ee0*/  ISETP.GE.AND P5, PT, R30, RZ, PT ;  /* 0x000000ff1e00720c */ /* 0x000fe40003fa6270 */
[----:B------:R-:W-:Y:S01]  /*0ef0*/  IABS R49, R44 ;  /* 0x0000002c00317213 */ /* 0x000fe20000000000 */
[----:B------:R-:W-:Y:S01]  /*0f00*/  IMAD.MOV R40, RZ, RZ, -R26 ;  /* 0x000000ffff287224 */ /* 0x000fe200078e0a1a */
[C---:B------:R-:W-:Y:S01]  /*0f10*/  LOP3.LUT R46, R24.reuse, 0x38, RZ, 0xfc, !PT ;  /* 0x00000038182e7812 */ /* 0x040fe200078efcff */
[----:B------:R-:W-:Y:S01]  /*0f20*/  @!P6 IMAD.IADD R27, R27, 0x1, -R2 ;  /* 0x000000011b1be824 */ /* 0x000fe200078e0a02 */
[----:B------:R-:W-:Y:S01]  /*0f30*/  LOP3.LUT R48, R24, 0x30, RZ, 0xfc, !PT ;  /* 0x0000003018307812 */ /* 0x000fe200078efcff */
[----:B------:R-:W-:Y:S01]  /*0f40*/  IMAD.HI.U32 R28, R4, R41, RZ ;  /* 0x00000029041c7227 */ /* 0x000fe200078e00ff */
[----:B------:R-:W-:-:S02]  /*0f50*/  IABS R51, R46 ;  /* 0x0000002e00337213 */ /* 0x000fc40000000000 */
[C---:B------:R-:W-:Y:S01]  /*0f60*/  ISETP.GT.U32.AND P6, PT, R2.reuse, R27, PT ;  /* 0x0000001b0200720c */ /* 0x040fe20003fc4070 */
[----:B------:R-:W-:Y:S01]  /*0f70*/  @!P4 IMAD.IADD R25, R25, 0x1, -R2 ;  /* 0x000000011919c824 */ /* 0x000fe200078e0a02 */
[----:B------:R-:W-:Y:S01]  /*0f80*/  IABS R53, R48 ;  /* 0x0000003000357213 */ /* 0x000fe20000000000 */
[----:B------:R-:W-:Y:S01]  /*0f90*/  IMAD R31, R2, R40, R31 ;  /* 0x00000028021f7224 */ /* 0x000fe200078e021f */
[----:B------:R-:W-:Y:S01]  /*0fa0*/  LOP3.LUT R40, R24, 0x48, RZ, 0xfc, !PT ;  /* 0x0000004818287812 */ /* 0x000fe200078efcff */
[----:B------:R-:W-:Y:S01]  /*0fb0*/  IMAD.MOV R28, RZ, RZ, -R28 ;  /* 0x000000ffff1c7224 */ /* 0x000fe200078e0a1c */
[----:B------:R-:W-:Y:S01]  /*0fc0*/  ISETP.GT.U32.AND P4, PT, R2, R25, PT ;  /* 0x000000190200720c */ /* 0x000fe20003f84070 */
[----:B------:R-:W-:Y:S01]  /*0fd0*/  IMAD.HI.U32 R30, R4, R43, RZ ;  /* 0x0000002b041e7227 */ /* 0x000fe200078e00ff */
[----:B------:R-:W-:Y:S02]  /*0fe0*/  IABS R47, R40 ;  /* 0x00000028002f7213 */ /* 0x000fe40000000000 */
[----:B------:R-:W-:Y:S01]  /*0ff0*/  LOP3.LUT R50, R24, 0x28, RZ, 0xfc, !PT ;  /* 0x0000002818327812 */ /* 0x000fe200078efcff */
[----:B------:R-:W-:Y:S01]  /*1000*/  IMAD R41, R2, R28, R41 ;  /* 0x0000001c02297224 */ /* 0x000fe200078e0229 */
[----:B------:R-:W-:Y:S01]  /*1010*/  LOP3.LUT R52, R24, 0x20, RZ, 0xfc, !PT ;  /* 0x0000002018347812 */ /* 0x000fe200078efcff */
[----:B------:R-:W-:Y:S01]  /*1020*/  @!P6 IMAD.IADD R27, R27, 0x1, -R2 ;  /* 0x000000011b1be824 */ /* 0x000fe200078e0a02 */
[----:B------:R-:W-:Y:S01]  /*1030*/  ISETP.GT.U32.AND P6, PT, R2, R31, PT ;  /* 0x0000001f0200720c */ /* 0x000fe20003fc4070 */
[----:B------:R-:W-:Y:S01]  /*1040*/  IMAD.MOV R30, RZ, RZ, -R30 ;  /* 0x000000ffff1e7224 */ /* 0x000fe200078e0a1e */
[----:B------:R-:W-:Y:S01]  /*1050*/  IABS R55, R50 ;  /* 0x0000003200377213 */ /* 0x000fe20000000000 */
[----:B------:R-:W-:Y:S01]  /*1060*/  IMAD.HI.U32 R26, R4, R45, RZ ;  /* 0x0000002d041a7227 */ /* 0x000fe200078e00ff */
[----:B------:R-:W-:-:S02]  /*1070*/  IABS R57, R52 ;  /* 0x0000003400397213 */ /* 0x000fc40000000000 */
[----:B------:R-:W-:Y:S01]  /*1080*/  LOP3.LUT R54, R24, 0x18, RZ, 0xfc, !PT ;  /* 0x0000001818367812 */ /* 0x000fe200078efcff */
[----:B------:R-:W-:Y:S01]  /*1090*/  @!P4 IMAD.IADD R25, R25, 0x1, -R2 ;  /* 0x000000011919c824 */ /* 0x000fe200078e0a02 */
[C---:B------:R-:W-:Y:S01]  /*10a0*/  ISETP.GT.U32.AND P4, PT, R2.reuse, R41, PT ;  /* 0x000000290200720c */ /* 0x040fe20003f84070 */
[----:B------:R-:W-:Y:S01]  /*10b0*/  IMAD R43, R2, R30, R43 ;  /* 0x0000001e022b7224 */ /* 0x000fe200078e022b */
[----:B------:R-:W-:Y:S01]  /*10c0*/  LOP3.LUT R56, R24, 0x8, RZ, 0xfc, !PT ;  /* 0x0000000818387812 */ /* 0x000fe200078efcff */
[----:B------:R-:W-:Y:S01]  /*10d0*/  IMAD.MOV R26, RZ, RZ, -R26 ;  /* 0x000000ffff1a7224 */ /* 0x000fe200078e0a1a */
[----:B------:R-:W-:Y:S01]  /*10e0*/  IABS R65, R24 ;  /* 0x0000001800417213 */ /* 0x000fe20000000000 */
[----:B------:R-:W-:Y:S01]  /*10f0*/  @!P6 IMAD.IADD R31, R31, 0x1, -R2 ;  /* 0x000000011f1fe824 */ /* 0x000fe200078e0a02 */
[C---:B------:R-:W-:Y:S01]  /*1100*/  ISETP.GT.U32.AND P6, PT, R2.reuse, R43, PT ;  /* 0x0000002b0200720c */ /* 0x040fe20003fc4070 */
[----:B------:R-:W-:Y:S01]  /*1110*/  IMAD R45, R2, R26, R45 ;  /* 0x0000001a022d7224 */ /* 0x000fe200078e022d */
[----:B------:R-:W-:Y:S01]  /*1120*/  IABS R59, R54 ;  /* 0x00000036003b7213 */ /* 0x000fe20000000000 */
[----:B------:R-:W-:Y:S01]  /*1130*/  IMAD.HI.U32 R26, R4, R47, RZ ;  /* 0x0000002f041a7227 */ /* 0x000fe200078e00ff */
[----:B------:R-:W-:-:S03]  /*1140*/  IABS R63, R56 ;  /* 0x00000038003f7213 */ /* 0x000fc60000000000 */
[----:B------:R-:W-:Y:S01]  /*1150*/  @!P4 IMAD.IADD R41, R41, 0x1, -R2 ;  /* 0x000000012929c824 */ /* 0x000fe200078e0a02 */
[----:B------:R-:W-:Y:S01]  /*1160*/  ISETP.GT.U32.AND P4, PT, R2, R31, PT ;  /* 0x0000001f0200720c */ /* 0x000fe20003f84070 */
[----:B------:R-:W-:Y:S02]  /*1170*/  IMAD.MOV R26, RZ, RZ, -R26 ;  /* 0x000000ffff1a7224 */ /* 0x000fe400078e0a1a */
[----:B------:R-:W-:-:S04]  /*1180*/  IMAD.HI.U32 R28, R4, R49, RZ ;  /* 0x00000031041c7227 */ /* 0x000fc800078e00ff */
[----:B------:R-:W-:Y:S01]  /*1190*/  @!P6 IMAD.IADD R43, R43, 0x1, -R2 ;  /* 0x000000012b2be824 */ /* 0x000fe200078e0a02 */
[C---:B------:R-:W-:Y:S01]  /*11a0*/  ISETP.GT.U32.AND P6, PT, R2.reuse, R41, PT ;  /* 0x000000290200720c */ /* 0x040fe20003fc4070 */
[C---:B------:R-:W-:Y:S02]  /*11b0*/  IMAD R47, R2.reuse, R26, R47 ;  /* 0x0000001a022f7224 */ /* 0x040fe400078e022f */
[----:B------:R-:W-:Y:S02]  /*11c0*/  IMAD.MOV R28, RZ, RZ, -R28 ;  /* 0x000000ffff1c7224 */ /* 0x000fe400078e0a1c */
[----:B------:R-:W-:Y:S01]  /*11d0*/  @!P4 IMAD.IADD R31, R31, 0x1, -R2 ;  /* 0x000000011f1fc824 */ /* 0x000fe200078e0a02 */
[----:B------:R-:W-:Y:S01]  /*11e0*/  ISETP.GT.U32.AND P4, PT, R2, R45, PT ;  /* 0x0000002d0200720c */ /* 0x000fe20003f84070 */
[----:B------:R-:W-:-:S04]  /*11f0*/  IMAD.HI.U32 R26, R4, R51, RZ ;  /* 0x00000033041a7227 */ /* 0x000fc800078e00ff */
[C---:B------:R-:W-:Y:S02]  /*1200*/  IMAD R49, R2.reuse, R28, R49 ;  /* 0x0000001c02317224 */ /* 0x040fe400078e0231 */
[----:B------:R-:W-:Y:S01]  /*1210*/  @!P6 IMAD.IADD R41, R41, 0x1, -R2 ;  /* 0x000000012929e824 */ /* 0x000fe200078e0a02 */
[----:B------:R-:W-:Y:S01]  /*1220*/  ISETP.GT.U32.AND P6, PT, R2, R47, PT ;  /* 0x0000002f0200720c */ /* 0x000fe20003fc4070 */
[----:B------:R-:W-:Y:S02]  /*1230*/  IMAD.MOV R26, RZ, RZ, -R26 ;  /* 0x000000ffff1a7224 */ /* 0x000fe400078e0a1a */
[----:B------:R-:W-:-:S04]  /*1240*/  IMAD.HI.U32 R28, R4, R53, RZ ;  /* 0x00000035041c7227 */ /* 0x000fc800078e00ff */
[----:B------:R-:W-:Y:S01]  /*1250*/  @!P4 IMAD.IADD R45, R45, 0x1, -R2 ;  /* 0x000000012d2dc824 */ /* 0x000fe200078e0a02 */
[C---:B------:R-:W-:Y:S01]  /*1260*/  ISETP.GT.U32.AND P4, PT, R2.reuse, R49, PT ;  /* 0x000000310200720c */ /* 0x040fe20003f84070 */
[C---:B------:R-:W-:Y:S02]  /*1270*/  IMAD R51, R2.reuse, R26, R51 ;  /* 0x0000001a02337224 */ /* 0x040fe400078e0233 */
[----:B------:R-:W-:Y:S01]  /*1280*/  @!P3 IMAD.MOV R27, RZ, RZ, -R27 ;  /* 0x000000ffff1bb224 */ /* 0x000fe200078e0a1b */
[C---:B------:R-:W-:Y:S01]  /*1290*/  ISETP.GT.U32.AND P3, PT, R2.reuse, R43, PT ;  /* 0x0000002b0200720c */ /* 0x040fe20003f64070 */
[----:B------:R-:W-:Y:S02]  /*12a0*/  IMAD.MOV R28, RZ, RZ, -R28 ;  /* 0x000000ffff1c7224 */ /* 0x000fe400078e0a1c */
[----:B------:R-:W-:Y:S01]  /*12b0*/  @!P6 IMAD.IADD R47, R47, 0x1, -R2 ;  /* 0x000000012f2fe824 */ /* 0x000fe200078e0a02 */
[----:B------:R-:W-:Y:S01]  /*12c0*/  ISETP.GT.U32.AND P6, PT, R2, R51, PT ;  /* 0x000000330200720c */ /* 0x000fe20003fc4070 */
[----:B------:R-:W-:-:S04]  /*12d0*/  IMAD.HI.U32 R30, R4, R55, RZ ;  /* 0x00000037041e7227 */ /* 0x000fc800078e00ff */
[C---:B------:R-:W-:Y:S02]  /*12e0*/  IMAD R53, R2.reuse, R28, R53 ;  /* 0x0000001c02357224 */ /* 0x040fe400078e0235 */
[----:B------:R-:W-:Y:S02]  /*12f0*/  IMAD.MOV R30, RZ, RZ, -R30 ;  /* 0x000000ffff1e7224 */ /* 0x000fe400078e0a1e */
[--C-:B------:R-:W-:Y:S01]  /*1300*/  @!P4 IMAD.IADD R49, R49, 0x1, -R2.reuse ;  /* 0x000000013131c824 */ /* 0x100fe200078e0a02 */
[C---:B------:R-:W-:Y:S01]  /*1310*/  ISETP.GT.U32.AND P4, PT, R2.reuse, R53, PT ;  /* 0x000000350200720c */ /* 0x040fe20003f84070 */
[----:B------:R-:W-:Y:S01]  /*1320*/  IMAD R55, R2, R30, R55 ;  /* 0x0000001e02377224 */ /* 0x000fe200078e0237 */
[C---:B------:R-:W-:Y:S01]  /*1330*/  LOP3.LUT R30, R24.reuse, 0x10, RZ, 0xfc, !PT ;  /* 0x00000010181e7812 */ /* 0x040fe200078efcff */
[--C-:B------:R-:W-:Y:S01]  /*1340*/  @!P3 IMAD.IADD R43, R43, 0x1, -R2.reuse ;  /* 0x000000012b2bb824 */ /* 0x100fe200078e0a02 */
[----:B------:R-:W-:Y:S01]  /*1350*/  ISETP.GE.AND P3, PT, R24, RZ, PT ;  /* 0x000000ff1800720c */ /* 0x000fe20003f66270 */
[----:B------:R-:W-:Y:S01]  /*1360*/  @!P6 IMAD.IADD R51, R51, 0x1, -R2 ;  /* 0x000000013333e824 */ /* 0x000fe200078e0a02 */
[----:B------:R-:W-:Y:S01]  /*1370*/  ISETP.GT.U32.AND P6, PT, R2, R55, PT ;  /* 0x000000370200720c */ /* 0x000fe20003fc4070 */
[----:B------:R-:W-:Y:S01]  /*1380*/  IMAD.HI.U32 R24, R4, R57, RZ ;  /* 0x0000003904187227 */ /* 0x000fe200078e00ff */
[----:B------:R-:W-:-:S03]  /*1390*/  IABS R61, R30 ;  /* 0x0000001e003d7213 */ /* 0x000fc60000000000 */
[----:B------:R-:W-:Y:S02]  /*13a0*/  IMAD.MOV R24, RZ, RZ, -R24 ;  /* 0x000000ffff187224 */ /* 0x000fe400078e0a18 */
[----:B------:R-:W-:Y:S01]  /*13b0*/  @!P4 IMAD.IADD R53, R53, 0x1, -R2 ;  /* 0x000000013535c824 */ /* 0x000fe200078e0a02 */
[C---:B------:R-:W-:Y:S01]  /*13c0*/  ISETP.GT.U32.AND P4, PT, R2.reuse, R45, PT ;  /* 0x0000002d0200720c */ /* 0x040fe20003f84070 */
[----:B------:R-:W-:Y:S01]  /*13d0*/  @!P2 IMAD.MOV R25, RZ, RZ, -R25 ;  /* 0x000000ffff19a224 */ /* 0x000fe200078e0a19 */
[C---:B------:R-:W-:Y:S01]  /*13e0*/  ISETP.GT.U32.AND P2, PT, R2.reuse, R47, PT ;  /* 0x0000002f0200720c */ /* 0x040fe20003f44070 */
[----:B------:R-:W-:Y:S01]  /*13f0*/  @!P1 IMAD.MOV R31, RZ, RZ, -R31 ;  /* 0x000000ffff1f9224 */ /* 0x000fe200078e0a1f */
[C---:B------:R-:W-:Y:S01]  /*1400*/  ISETP.GT.U32.AND P1, PT, R2.reuse, R49, PT ;  /* 0x000000310200720c */ /* 0x040fe20003f24070 */
[----:B------:R-:W-:Y:S02]  /*1410*/  IMAD R57, R2, R24, R57 ;  /* 0x0000001802397224 */ /* 0x000fe400078e0239 */
[----:B------:R-:W-:-:S04]  /*1420*/  IMAD.HI.U32 R26, R4, R59, RZ ;  /* 0x0000003b041a7227 */ /* 0x000fc800078e00ff */
[----:B------:R-:W-:-:S04]  /*1430*/  IMAD.HI.U32 R24, R4, R65, RZ ;  /* 0x0000004104187227 */ /* 0x000fc800078e00ff */
[----:B------:R-:W-:Y:S02]  /*1440*/  IMAD.MOV R26, RZ, RZ, -R26 ;  /* 0x000000ffff1a7224 */ /* 0x000fe400078e0a1a */
[----:B------:R-:W-:Y:S02]  /*1450*/  IMAD.MOV R24, RZ, RZ, -R24 ;  /* 0x000000ffff187224 */ /* 0x000fe400078e0a18 */
[----:B------:R-:W-:Y:S02]  /*1460*/  @!P6 IMAD.IADD R55, R55, 0x1, -R2 ;  /* 0x000000013737e824 */ /* 0x000fe400078e0a02 */
[C---:B------:R-:W-:Y:S02]  /*1470*/  IMAD R59, R2.reuse, R26, R59 ;  /* 0x0000001a023b7224 */ /* 0x040fe400078e023b */
[----:B------:R-:W-:Y:S01]  /*1480*/  @!P0 IMAD.MOV R41, RZ, RZ, -R41 ;  /* 0x000000ffff298224 */ /* 0x000fe200078e0a29 */
[C---:B------:R-:W-:Y:S01]  /*1490*/  ISETP.GT.U32.AND P0, PT, R2.reuse, R51, PT ;  /* 0x000000330200720c */ /* 0x040fe20003f04070 */
[C---:B------:R-:W-:Y:S01]  /*14a0*/  IMAD R65, R2.reuse, R24, R65 ;  /* 0x0000001802417224 */ /* 0x040fe200078e0241 */
[----:B------:R-:W-:Y:S01]  /*14b0*/  ISETP.GT.U32.AND P6, PT, R2, R55, PT ;  /* 0x000000370200720c */ /* 0x000fe20003fc4070 */
[----:B------:R-:W-:-:S04]  /*14c0*/  IMAD.HI.U32 R28, R4, R61, RZ ;  /* 0x0000003d041c7227 */ /* 0x000fc800078e00ff */
[----:B------:R-:W-:-:S04]  /*14d0*/  IMAD.HI.U32 R4, R4, R63, RZ ;  /* 0x0000003f04047227 */ /* 0x000fc800078e00ff */
[----:B------:R-:W-:Y:S01]  /*14e0*/  @!P5 IMAD.MOV R43, RZ, RZ, -R43 ;  /* 0x000000ffff2bd224 */ /* 0x000fe200078e0a2b */
[C---:B------:R-:W-:Y:S01]  /*14f0*/  ISETP.GT.U32.AND P5, PT, R2.reuse, R53, PT ;  /* 0x000000350200720c */ /* 0x040fe20003fa4070 */
[--C-:B------:R-:W-:Y:S01]  /*1500*/  @!P4 IMAD.IADD R45, R45, 0x1, -R2.reuse ;  /* 0x000000012d2dc824 */ /* 0x100fe200078e0a02 */
[C---:B------:R-:W-:Y:S01]  /*1510*/  ISETP.GT.U32.AND P4, PT, R2.reuse, R57, PT ;  /* 0x000000390200720c */ /* 0x040fe20003f84070 */
[--C-:B------:R-:W-:Y:S01]  /*1520*/  @!P2 IMAD.IADD R47, R47, 0x1, -R2.reuse ;  /* 0x000000012f2fa824 */ /* 0x100fe200078e0a02 */
[C---:B------:R-:W-:Y:S01]  /*1530*/  ISETP.GT.U32.AND P2, PT, R2.reuse, R59, PT ;  /* 0x0000003b0200720c */ /* 0x040fe20003f44070 */
[----:B------:R-:W-:Y:S01]  /*1540*/  @!P1 IMAD.IADD R49, R49, 0x1, -R2 ;  /* 0x0000000131319824 */ /* 0x000fe200078e0a02 */
[----:B------:R-:W-:Y:S01]  /*1550*/  ISETP.GT.U32.AND P1, PT, R2, R65, PT ;  /* 0x000000410200720c */ /* 0x000fe20003f24070 */
[----:B------:R-:W-:Y:S02]  /*1560*/  IMAD.MOV R28, RZ, RZ, -R28 ;  /* 0x000000ffff1c7224 */ /* 0x000fe400078e0a1c */
[----:B------:R-:W-:-:S02]  /*1570*/  IMAD.MOV R4, RZ, RZ, -R4 ;  /* 0x000000ffff047224 */ /* 0x000fc400078e0a04 */
[C---:B------:R-:W-:Y:S02]  /*1580*/  IMAD R61, R2.reuse, R28, R61 ;  /* 0x0000001c023d7224 */ /* 0x040fe400078e023d */
[C---:B------:R-:W-:Y:S01]  /*1590*/  IMAD R63, R2.reuse, R4, R63 ;  /* 0x00000004023f7224 */ /* 0x040fe200078e023f */
[----:B------:R-:W-:Y:S01]  /*15a0*/  SHF.R.U32.HI R4, RZ, 0x2, R58 ;  /* 0x00000002ff047819 */ /* 0x000fe2000001163a */
[--C-:B------:R-:W-:Y:S01]  /*15b0*/  @!P0 IMAD.IADD R51, R51, 0x1, -R2.reuse ;  /* 0x0000000133338824 */ /* 0x100fe200078e0a02 */
[C---:B------:R-:W-:Y:S01]  /*15c0*/  ISETP.GT.U32.AND P0, PT, R2.reuse, R61, PT ;  /* 0x0000003d0200720c */ /* 0x040fe20003f04070 */
[--C-:B------:R-:W-:Y:S01]  /*15d0*/  @!P6 IMAD.IADD R55, R55, 0x1, -R2.reuse ;  /* 0x000000013737e824 */ /* 0x100fe200078e0a02 */
[----:B------:R-:W-:Y:S01]  /*15e0*/  ISETP.GT.U32.AND P6, PT, R2, R63, PT ;  /* 0x0000003f0200720c */ /* 0x000fe20003fc4070 */
[--C-:B------:R-:W-:Y:S01]  /*15f0*/  @!P5 IMAD.IADD R53, R53, 0x1, -R2.reuse ;  /* 0x000000013535d824 */ /* 0x100fe200078e0a02 */
[----:B------:R-:W-:Y:S01]  /*1600*/  ISETP.GE.AND P5, PT, R42, RZ, PT ;  /* 0x000000ff2a00720c */ /* 0x000fe20003fa6270 */
[--C-:B------:R-:W-:Y:S01]  /*1610*/  @!P4 IMAD.IADD R57, R57, 0x1, -R2.reuse ;  /* 0x000000013939c824 */ /* 0x100fe200078e0a02 */
[----:B------:R-:W-:Y:S01]  /*1620*/  ISETP.GE.AND P4, PT, R40, RZ, PT ;  /* 0x000000ff2800720c */ /* 0x000fe20003f86270 */
[--C-:B------:R-:W-:Y:S01]  /*1630*/  @!P2 IMAD.IADD R59, R59, 0x1, -R2.reuse ;  /* 0x000000013b3ba824 */ /* 0x100fe200078e0a02 */
[----:B------:R-:W-:Y:S01]  /*1640*/  ISETP.GE.AND P2, PT, R44, RZ, PT ;  /* 0x000000ff2c00720c */ /* 0x000fe20003f46270 */
[--C-:B------:R-:W-:Y:S01]  /*1650*/  @!P1 IMAD.IADD R65, R65, 0x1, -R2.reuse ;  /* 0x0000000141419824 */ /* 0x100fe200078e0a02 */
[----:B------:R-:W-:Y:S01]  /*1660*/  ISETP.GE.AND P1, PT, R46, RZ, PT ;  /* 0x000000ff2e00720c */ /* 0x000fe20003f26270 */
[----:B------:R-:W-:Y:S01]  /*1670*/  IMAD.SHL.U32 R24, R58, 0x100, RZ ;  /* 0x000001003a187824 */ /* 0x000fe200078e00ff */
[----:B------:R-:W-:Y:S01]  /*1680*/  LOP3.LUT R4, R4, 0x60, RZ, 0xc0, !PT ;  /* 0x0000006004047812 */ /* 0x000fe200078ec0ff */
[--C-:B------:R-:W-:Y:S01]  /*1690*/  @!P0 IMAD.IADD R61, R61, 0x1, -R2.reuse ;  /* 0x000000013d3d8824 */ /* 0x100fe200078e0a02 */
[----:B------:R-:W-:Y:S01]  /*16a0*/  ISETP.GE.AND P0, PT, R48, RZ, PT ;  /* 0x000000ff3000720c */ /* 0x000fe20003f06270 */
[----:B------:R-:W-:Y:S01]  /*16b0*/  @!P6 IMAD.IADD R63, R63, 0x1, -R2 ;  /* 0x000000013f3fe824 */ /* 0x000fe200078e0a02 */
[----:B------:R-:W-:Y:S01]  /*16c0*/  LOP3.LUT R67, R4, 0x10, R60, 0xf8, !PT ;  /* 0x0000001004437812 */ /* 0x000fe200078ef83c */
[----:B------:R-:W-:Y:S01]  /*16d0*/  @!P5 IMAD.MOV R45, RZ, RZ, -R45 ;  /* 0x000000ffff2dd224 */ /* 0x000fe200078e0a2d */
[C---:B------:R-:W-:Y:S01]  /*16e0*/  ISETP.GT.U32.AND P5, PT, R2.reuse, R57, PT ;  /* 0x000000390200720c */ /* 0x040fe20003fa4070 */
[----:B------:R-:W-:Y:S01]  /*16f0*/  @!P4 IMAD.MOV R47, RZ, RZ, -R47 ;  /* 0x000000ffff2fc224 */ /* 0x000fe200078e0a2f */
[C---:B------:R-:W-:Y:S01]  /*1700*/  ISETP.GT.U32.AND P4, PT, R2.reuse, R59, PT ;  /* 0x0000003b0200720c */ /* 0x040fe20003f84070 */
[----:B------:R-:W-:Y:S01]  /*1710*/  @!P2 IMAD.MOV R49, RZ, RZ, -R49 ;  /* 0x000000ffff31a224 */ /* 0x000fe200078e0a31 */
[C---:B------:R-:W-:Y:S01]  /*1720*/  ISETP.GT.U32.AND P2, PT, R2.reuse, R65, PT ;  /* 0x000000410200720c */ /* 0x040fe20003f44070 */
[----:B------:R-:W-:Y:S01]  /*1730*/  @!P1 IMAD.MOV R51, RZ, RZ, -R51 ;  /* 0x000000ffff339224 */ /* 0x000fe200078e0a33 */
[C---:B------:R-:W-:Y:S01]  /*1740*/  ISETP.GT.U32.AND P1, PT, R2.reuse, R61, PT ;  /* 0x0000003d0200720c */ /* 0x040fe20003f24070 */
[----:B------:R0:W-:Y:S01]  /*1750*/  STL [R1+0xa8], R24 ;  /* 0x0000a81801007387 */ /* 0x0001e20000100800 */
[----:B------:R-:W-:Y:S01]  /*1760*/  ISETP.GT.U32.AND P6, PT, R2, R63, PT ;  /* 0x0000003f0200720c */ /* 0x000fe20003fc4070 */
[----:B------:R-:W-:Y:S01]  /*1770*/  @!P0 IMAD.MOV R53, RZ, RZ, -R53 ;  /* 0x000000ffff358224 */ /* 0x000fe200078e0a35 */
[----:B------:R-:W-:Y:S01]  /*1780*/  ISETP.GE.AND P0, PT, R50, RZ, PT ;  /* 0x000000ff3200720c */ /* 0x000fe20003f06270 */
[----:B------:R-:W-:Y:S01]  /*1790*/  IMAD R3, R3, UR10, RZ ;  /* 0x0000000a03037c24 */ /* 0x000fe2000f8e02ff */
[----:B------:R-:W-:Y:S01]  /*17a0*/  LOP3.LUT R67, R0, R67, RZ, 0x3c, !PT ;  /* 0x0000004300437212 */ /* 0x000fe200078e3cff */
        /* <DEDUP_REMOVED lines=8> */
[----:B------:R-:W-:Y:S01]  /*1830*/  @!P6 IMAD.IADD R63, R63, 0x1, -R2 ;  /* 0x000000013f3fe824 */ /* 0x000fe200078e0a02 */
[----:B------:R-:W-:Y:S01]  /*1840*/  ISETP.NE.AND P6, PT, R29, RZ, PT ;  /* 0x000000ff1d00720c */ /* 0x000fe20003fc5270 */
[----:B------:R-:W-:Y:S01]  /*1850*/  @!P0 IMAD.MOV R55, RZ, RZ, -R55 ;  /* 0x000000ffff378224 */ /* 0x000fe200078e0a37 */
[----:B------:R-:W-:Y:S01]  /*1860*/  LOP3.LUT R2, RZ, R29, RZ, 0x33, !PT ;  /* 0x0000001dff027212 */ /* 0x000fe200078e33ff */
[----:B------:R-:W-:Y:S01]  /*1870*/  @!P3 IMAD.MOV R65, RZ, RZ, -R65 ;  /* 0x000000ffff41b224 */ /* 0x000fe200078e0a41 */
[----:B------:R-:W-:Y:S01]  /*1880*/  LOP3.LUT R0, R24, 0x1000, RZ, 0xc0, !PT ;  /* 0x0000100018007812 */ /* 0x000fe200078ec0ff */
[----:B------:R-:W-:Y:S01]  /*1890*/  @!P5 IMAD.MOV R57, RZ, RZ, -R57 ;  /* 0x000000ffff39d224 */ /* 0x000fe200078e0a39 */
[C---:B------:R-:W-:Y:S01]  /*18a0*/  SEL R27, R2.reuse, R27, !P6 ;  /* 0x0000001b021b7207 */ /* 0x040fe20007000000 */
[----:B------:R-:W-:Y:S01]  /*18b0*/  @!P4 IMAD.MOV R59, RZ, RZ, -R59 ;  /* 0x000000ffff3bc224 */ /* 0x000fe200078e0a3b */
[C---:B------:R-:W-:Y:S01]  /*18c0*/  SEL R25, R2.reuse, R25, !P6 ;  /* 0x0000001902197207 */ /* 0x040fe20007000000 */
[----:B------:R-:W-:Y:S01]  /*18d0*/  @!P2 IMAD.MOV R61, RZ, RZ, -R61 ;  /* 0x000000ffff3da224 */ /* 0x000fe200078e0a3d */
[C---:B------:R-:W-:Y:S01]  /*18e0*/  SEL R31, R2.reuse, R31, !P6 ;  /* 0x0000001f021f7207 */ /* 0x040fe20007000000 */
[----:B--2---:R-:W-:Y:S01]  /*18f0*/  IMAD R27, R27, UR6, RZ ;  /* 0x000000061b1b7c24 */ /* 0x004fe2000f8e02ff */
[C---:B------:R-:W-:Y:S01]  /*1900*/  SEL R41, R2.reuse, R41, !P6 ;  /* 0x0000002902297207 */ /* 0x040fe20007000000 */
[----:B------:R-:W-:Y:S01]  /*1910*/  IMAD R25, R25, UR6, RZ ;  /* 0x0000000619197c24 */ /* 0x000fe2000f8e02ff */
[C---:B------:R-:W-:Y:S01]  /*1920*/  SEL R43, R2.reuse, R43, !P6 ;  /* 0x0000002b022b7207 */ /* 0x040fe20007000000 */
[----:B------:R-:W-:Y:S01]  /*1930*/  IMAD R31, R31, UR6, RZ ;  /* 0x000000061f1f7c24 */ /* 0x000fe2000f8e02ff */
[C---:B------:R-:W-:Y:S01]  /*1940*/  SEL R45, R2.reuse, R45, !P6 ;  /* 0x0000002d022d7207 */ /* 0x040fe20007000000 */
[----:B------:R-:W-:Y:S01]  /*1950*/  @!P1 IMAD.MOV R63, RZ, RZ, -R63 ;  /* 0x000000ffff3f9224 */ /* 0x000fe200078e0a3f */
[----:B-----5:R-:W-:Y:S01]  /*1960*/  LEA R26, P3, R27, UR14, 0x1 ;  /* 0x0000000e1b1a7c11 */ /* 0x020fe2000f8608ff */
[----:B------:R-:W-:Y:S01]  /*1970*/  IMAD R41, R41, UR6, RZ ;  /* 0x0000000629297c24 */ /* 0x000fe2000f8e02ff */
[----:B0-----:R-:W-:Y:S01]  /*1980*/  LEA R24, P4, R25, UR14, 0x1 ;  /* 0x0000000e19187c11 */ /* 0x001fe2000f8808ff */
[----:B------:R-:W-:Y:S01]  /*1990*/  IMAD R43, R43, UR6, RZ ;  /* 0x000000062b2b7c24 */ /* 0x000fe2000f8e02ff */
[----:B------:R-:W-:Y:S01]  /*19a0*/  LEA R4, P5, R31, UR14, 0x1 ;  /* 0x0000000e1f047c11 */ /* 0x000fe2000f8a08ff */
[----:B------:R-:W-:Y:S01]  /*19b0*/  IMAD R45, R45, UR6, RZ ;  /* 0x000000062d2d7c24 */ /* 0x000fe2000f8e02ff */
[C---:B------:R-:W-:Y:S01]  /*19c0*/  SEL R47, R2.reuse, R47, !P6 ;  /* 0x0000002f022f7207 */ /* 0x040fe20007000000 */
[----:B------:R0:W-:Y:S01]  /*19d0*/  STL [R1+0x70], R26 ;  /* 0x0000701a01007387 */ /* 0x0001e20000100800 */
[----:B------:R-:W-:-:S02]  /*19e0*/  SEL R49, R2, R49, !P6 ;  /* 0x0000003102317207 */ /* 0x000fc40007000000 */
[----:B------:R-:W-:Y:S02]  /*19f0*/  CS2R R28, SRZ ;  /* 0x00000000001c7805 */ /* 0x000fe4000001ff00 */
[C---:B------:R-:W-:Y:S01]  /*1a00*/  SEL R51, R2.reuse, R51, !P6 ;  /* 0x0000003302337207 */ /* 0x040fe20007000000 */
[----:B------:R1:W-:Y:S01]  /*1a10*/  STL [R1+0x68], R24 ;  /* 0x0000681801007387 */ /* 0x0003e20000100800 */
[C---:B------:R-:W-:Y:S01]  /*1a20*/  SEL R53, R2.reuse, R53, !P6 ;  /* 0x0000003502357207 */ /* 0x040fe20007000000 */
[----:B------:R-:W-:Y:S01]  /*1a30*/  IMAD R47, R47, UR6, RZ ;  /* 0x000000062f2f7c24 */ /* 0x000fe2000f8e02ff */
[C---:B------:R-:W-:Y:S01]  /*1a40*/  SEL R55, R2.reuse, R55, !P6 ;  /* 0x0000003702377207 */ /* 0x040fe20007000000 */
[----:B------:R2:W-:Y:S01]  /*1a50*/  STL [R1+0x60], R4 ;  /* 0x0000600401007387 */ /* 0x0005e20000100800 */
[C---:B------:R-:W-:Y:S01]  /*1a60*/  SEL R57, R2.reuse, R57, !P6 ;  /* 0x0000003902397207 */ /* 0x040fe20007000000 */
[----:B------:R-:W-:Y:S01]  /*1a70*/  IMAD R49, R49, UR6, RZ ;  /* 0x0000000631317c24 */ /* 0x000fe2000f8e02ff */
[C---:B------:R-:W-:Y:S01]  /*1a80*/  SEL R59, R2.reuse, R59, !P6 ;  /* 0x0000003b023b7207 */ /* 0x040fe20007000000 */
[----:B------:R-:W-:Y:S01]  /*1a90*/  IMAD R51, R51, UR6, RZ ;  /* 0x0000000633337c24 */ /* 0x000fe2000f8e02ff */
[C---:B------:R-:W-:Y:S01]  /*1aa0*/  SEL R61, R2.reuse, R61, !P6 ;  /* 0x0000003d023d7207 */ /* 0x040fe20007000000 */
[----:B------:R-:W-:Y:S01]  /*1ab0*/  IMAD R53, R53, UR6, RZ ;  /* 0x0000000635357c24 */ /* 0x000fe2000f8e02ff */
[C---:B------:R-:W-:Y:S01]  /*1ac0*/  SEL R63, R2.reuse, R63, !P6 ;  /* 0x0000003f023f7207 */ /* 0x040fe20007000000 */
[----:B------:R-:W-:Y:S01]  /*1ad0*/  IMAD R55, R55, UR6, RZ ;  /* 0x0000000637377c24 */ /* 0x000fe2000f8e02ff */
[----:B------:R-:W-:Y:S01]  /*1ae0*/  SEL R2, R2, R65, !P6 ;  /* 0x0000004102027207 */ /* 0x000fe20007000000 */
[----:B------:R-:W-:Y:S01]  /*1af0*/  IMAD R57, R57, UR6, RZ ;  /* 0x0000000639397c24 */ /* 0x000fe2000f8e02ff */
[----:B0-----:R-:W-:Y:S01]  /*1b00*/  LEA R26, P6, R41, UR14, 0x1 ;  /* 0x0000000e291a7c11 */ /* 0x001fe2000f8c08ff */
[----:B------:R-:W-:Y:S01]  /*1b10*/  IMAD R59, R59, UR6, RZ ;  /* 0x000000063b3b7c24 */ /* 0x000fe2000f8e02ff */
[----:B-1----:R-:W-:Y:S01]  /*1b20*/  LEA R24, P0, R43, UR14, 0x1 ;  /* 0x0000000e2b187c11 */ /* 0x002fe2000f8008ff */
[----:B------:R-:W-:Y:S01]  /*1b30*/  IMAD R98, R2, UR6, RZ ;  /* 0x0000000602627c24 */ /* 0x000fe2000f8e02ff */
[----:B--2---:R-:W-:Y:S01]  /*1b40*/  LEA R4, P1, R45, UR14, 0x1 ;  /* 0x0000000e2d047c11 */ /* 0x004fe2000f8208ff */
[----:B------:R-:W-:Y:S01]  /*1b50*/  STL [R1+0x58], R26 ;  /* 0x0000581a01007387 */ /* 0x000fe20000100800 */
[----:B------:R-:W-:Y:S01]  /*1b60*/  LEA R2, P2, R3, UR12, 0x1 ;  /* 0x0000000c03027c11 */ /* 0x000fe2000f8408ff */
[----:B------:R-:W-:Y:S01]  /*1b70*/  IMAD R61, R61, UR6, RZ ;  /* 0x000000063d3d7c24 */ /* 0x000fe2000f8e02ff */
[----:B------:R-:W-:Y:S01]  /*1b80*/  LEA.HI.X.SX32 R125, R45, UR15, 0x1, P1 ;  /* 0x0000000f2d7d7c11 */ /* 0x000fe200088f0eff */
[----:B------:R0:W-:Y:S01]  /*1b90*/  STL [R1+0x8], R24 ;  /* 0x0000081801007387 */ /* 0x0001e20000100800 */
[----:B------:R-:W-:Y:S01]  /*1ba0*/  LEA.HI.X.SX32 R3, R3, UR13, 0x1, P2 ;  /* 0x0000000d03037c11 */ /* 0x000fe200090f0eff */
[----:B------:R-:W-:Y:S01]  /*1bb0*/  IMAD R63, R63, UR6, RZ ;  /* 0x000000063f3f7c24 */ /* 0x000fe2000f8e02ff */
[----:B------:R-:W-:Y:S01]  /*1bc0*/  LEA R124, P2, R47, UR14, 0x1 ;  /* 0x0000000e2f7c7c11 */ /* 0x000fe2000f8408ff */
[----:B------:R1:W-:Y:S01]  /*1bd0*/  STL [R1], R4 ;  /* 0x0000000401007387 */ /* 0x0003e20000100800 */
[----:B------:R-:W-:Y:S01]  /*1be0*/  LEA R109, P1, R59, UR14, 0x1 ;  /* 0x0000000e3b6d7c11 */ /* 0x000fe2000f8208ff */
[----:B------:R-:W-:Y:S01]  /*1bf0*/  USHF.R.S32.HI UR6, URZ, 0x1f, UR4 ;  /* 0x0000001fff067899 */ /* 0x000fe20008011404 */
[----:B------:R-:W-:-:S02]  /*1c00*/  LEA.HI.X.SX32 R123, R47, UR15, 0x1, P2 ;  /* 0x0000000f2f7b7c11 */ /* 0x000fc400090f0eff */
[----:B------:R-:W-:Y:S02]  /*1c10*/  CS2R R64, SRZ ;  /* 0x0000000000407805 */ /* 0x000fe4000001ff00 */
[----:B------:R-:W-:Y:S01]  /*1c20*/  LEA R103, P2, R61, UR14, 0x1 ;  /* 0x0000000e3d677c11 */ /* 0x000fe2000f8408ff */
[----:B------:R-:W-:Y:S01]  /*1c30*/  ULEA.HI UR6, UR6, UR4, URZ, 0x6 ;  /* 0x0000000406067291 */ /* 0x000fe2000f8f30ff */
[----:B0-----:R-:W-:Y:S02]  /*1c40*/  LEA.HI.X.SX32 R24, R25, UR15, 0x1, P4 ;  /* 0x0000000f19187c11 */ /* 0x001fe4000a0f0eff */
[----:B------:R-:W-:Y:S02]  /*1c50*/  CS2R R44, SRZ ;  /* 0x00000000002c7805 */ /* 0x000fe4000001ff00 */
[----:B------:R-:W-:Y:S02]  /*1c60*/  LEA R120, P4, R51, UR14, 0x1 ;  /* 0x0000000e33787c11 */ /* 0x000fe4000f8808ff */
[----:B------:R-:W-:-:S02]  /*1c70*/  CS2R R46, SRZ ;  /* 0x00000000002e7805 */ /* 0x000fc4000001ff00 */
[----:B-1----:R-:W-:Y:S02]  /*1c80*/  LEA.HI.X.SX32 R4, R27, UR15, 0x1, P3 ;  /* 0x0000000f1b047c11 */ /* 0x002fe400098f0eff */
[----:B------:R-:W-:Y:S02]  /*1c90*/  CS2R R26, SRZ ;  /* 0x00000000001a7805 */ /* 0x000fe4000001ff00 */
[----:B------:R-:W-:Y:S01]  /*1ca0*/  LEA R122, P3, R49, UR14, 0x1 ;  /* 0x0000000e317a7c11 */ /* 0x000fe2000f8608ff */
[----:B------:R-:W-:Y:S01]  /*1cb0*/  USHF.R.S32.HI UR6, URZ, 0x6, UR6 ;  /* 0x00000006ff067899 */ /* 0x000fe20008011406 */
[----:B------:R-:W-:Y:S01]  /*1cc0*/  LEA.HI.X.SX32 R119, R51, UR15, 0x1, P4 ;  /* 0x0000000f33777c11 */ /* 0x000fe2000a0f0eff */
[----:B------:R0:W-:Y:S01]  /*1cd0*/  STL [R1+0x6c], R4 ;  /* 0x00006c0401007387 */ /* 0x0001e20000100800 */
[----:B------:R-:W-:Y:S02]  /*1ce0*/  LEA.HI.X.SX32 R121, R49, UR15, 0x1, P3 ;  /* 0x0000000f31797c11 */ /* 0x000fe400098f0eff */
[----:B------:R-:W-:-:S02]  /*1cf0*/  CS2R R48, SRZ ;  /* 0x0000000000307805 */ /* 0x000fc4000001ff00 */
[----:B------:R-:W-:Y:S01]  /*1d00*/  LEA R101, P3, R63, UR14, 0x1 ;  /* 0x0000000e3f657c11 */ /* 0x000fe2000f8608ff */
[----:B------:R1:W-:Y:S01]  /*1d10*/  STL [R1+0x64], R24 ;  /* 0x0000641801007387 */ /* 0x0003e20000100800 */
[----:B------:R-:W-:Y:S02]  /*1d20*/  LEA R99, P4, R98, UR14, 0x1 ;  /* 0x0000000e62637c11 */ /* 0x000fe4000f8808ff */
[----:B------:R-:W-:Y:S02]  /*1d30*/  CS2R R50, SRZ ;  /* 0x0000000000327805 */ /* 0x000fe4000001ff00 */
[----:B------:R-:W-:Y:S02]  /*1d40*/  IADD3 R0, PT, PT, R67, UR5, R0 ;  /* 0x0000000543007c10 */ /* 0x000fe4000fffe000 */
[----:B------:R-:W-:Y:S02]  /*1d50*/  CS2R R66, SRZ ;  /* 0x0000000000427805 */ /* 0x000fe4000001ff00 */
[----:B------:R-:W-:-:S02]  /*1d60*/  LEA.HI.X.SX32 R108, R59, UR15, 0x1, P1 ;  /* 0x0000000f3b6c7c11 */ /* 0x000fc400088f0eff */
[----:B------:R-:W-:Y:S02]  /*1d70*/  CS2R R58, SRZ ;  /* 0x00000000003a7805 */ /* 0x000fe4000001ff00 */
[----:B0-----:R-:W-:Y:S02]  /*1d80*/  LEA.HI.X.SX32 R4, R31, UR15, 0x1, P5 ;  /* 0x0000000f1f047c11 */ /* 0x001fe4000a8f0eff */
[----:B------:R-:W-:Y:S02]  /*1d90*/  CS2R R30, SRZ ;  /* 0x00000000001e7805 */ /* 0x000fe4000001ff00 */
[----:B------:R-:W-:Y:S02]  /*1da0*/  LEA R115, P5, R53, UR14, 0x1 ;  /* 0x0000000e35737c11 */ /* 0x000fe4000f8a08ff */
[----:B-1----:R-:W-:Y:S01]  /*1db0*/  LEA.HI.X.SX32 R24, R41, UR15, 0x1, P6 ;  /* 0x0000000f29187c11 */ /* 0x002fe2000b0f0eff */
[----:B------:R0:W-:Y:S01]  /*1dc0*/  STL [R1+0x5c], R4 ;  /* 0x00005c0401007387 */ /* 0x0001e20000100800 */
[----:B------:R-:W-:-:S02]  /*1dd0*/  LEA R113, P6, R55, UR14, 0x1 ;  /* 0x0000000e37717c11 */ /* 0x000fc4000f8c08ff */
[----:B------:R-:W-:Y:S02]  /*1de0*/  CS2R R40, SRZ ;  /* 0x0000000000287805 */ /* 0x000fe4000001ff00 */
[----:B------:R-:W-:Y:S01]  /*1df0*/  LEA.HI.X.SX32 R114, R53, UR15, 0x1, P5 ;  /* 0x0000000f35727c11 */ /* 0x000fe2000a8f0eff */
[----:B------:R1:W-:Y:S01]  /*1e00*/  STL [R1+0x54], R24 ;  /* 0x0000541801007387 */ /* 0x0003e20000100800 */
[----:B------:R-:W-:Y:S02]  /*1e10*/  LEA.HI.X.SX32 R112, R55, UR15, 0x1, P6 ;  /* 0x0000000f37707c11 */ /* 0x000fe4000b0f0eff */
[----:B------:R-:W-:Y:S02]  /*1e20*/  CS2R R52, SRZ ;  /* 0x0000000000347805 */ /* 0x000fe4000001ff00 */
[----:B------:R-:W-:Y:S02]  /*1e30*/  LEA.HI.X.SX32 R102, R61, UR15, 0x1, P2 ;  /* 0x0000000f3d667c11 */ /* 0x000fe400090f0eff */
[----:B------:R-:W-:-:S02]  /*1e40*/  CS2R R54, SRZ ;  /* 0x0000000000367805 */ /* 0x000fc4000001ff00 */
[----:B------:R-:W-:Y:S02]  /*1e50*/  LEA.HI.X.SX32 R100, R63, UR15, 0x1, P3 ;  /* 0x0000000f3f647c11 */ /* 0x000fe400098f0eff */
[----:B------:R-:W-:Y:S02]  /*1e60*/  CS2R R60, SRZ ;  /* 0x00000000003c7805 */ /* 0x000fe4000001ff00 */
[----:B0-----:R-:W-:Y:S02]  /*1e70*/  LEA.HI.X.SX32 R4, R43, UR15, 0x1, P0 ;  /* 0x0000000f2b047c11 */ /* 0x001fe400080f0eff */
[----:B------:R-:W-:Y:S02]  /*1e80*/  CS2R R42, SRZ ;  /* 0x00000000002a7805 */ /* 0x000fe4000001ff00 */
[----:B------:R-:W-:Y:S02]  /*1e90*/  LEA R111, P0, R57, UR14, 0x1 ;  /* 0x0000000e396f7c11 */ /* 0x000fe4000f8008ff */
[----:B-1----:R-:W-:-:S02]  /*1ea0*/  CS2R R24, SRZ ;  /* 0x0000000000187805 */ /* 0x002fc4000001ff00 */
[----:B------:R-:W-:Y:S01]  /*1eb0*/  LEA.HI.X.SX32 R98, R98, UR15, 0x1, P4 ;  /* 0x0000000f62627c11 */ /* 0x000fe2000a0f0eff */
[----:B------:R0:W-:Y:S01]  /*1ec0*/  STL [R1+0x4], R4 ;  /* 0x0000040401007387 */ /* 0x0001e20000100800 */
[----:B------:R-:W-:Y:S02]  /*1ed0*/  LEA.HI.X.SX32 R110, R57, UR15, 0x1, P0 ;  /* 0x0000000f396e7c11 */ /* 0x000fe400080f0eff */
[----:B------:R-:W-:Y:S02]  /*1ee0*/  CS2R R56, SRZ ;  /* 0x0000000000387805 */ /* 0x000fe4000001ff00 */
[----:B------:R-:W-:Y:S01]  /*1ef0*/  CS2R R62, SRZ ;  /* 0x00000000003e7805 */ /* 0x000fe2000001ff00 */
[----:B0-----:R-:W0:Y:S02]  /*1f00*/  LDC R4, c[0x0][0x3a8] ;  /* 0x0000ea00ff047b82 */ /* 0x001e240000000800 */
[-C--:B0-----:R-:W-:Y:S02]  /*1f10*/  IMAD R39, R39, R4.reuse, RZ ;  /* 0x0000000427277224 */ /* 0x081fe400078e02ff */
[----:B------:R-:W-:-:S02]  /*1f20*/  IMAD R38, R38, R4, RZ ;  /* 0x0000000426267224 */ /* 0x000fc400078e02ff */
[-C--:B------:R-:W-:Y:S01]  /*1f30*/  IMAD R37, R37, R4.reuse, RZ ;  /* 0x0000000425257224 */ /* 0x080fe200078e02ff */
[----:B------:R0:W-:Y:S01]  /*1f40*/  STL [R1+0x9c], R39 ;  /* 0x00009c2701007387 */ /* 0x0001e20000100800 */
[-C--:B------:R-:W-:Y:S02]  /*1f50*/  IMAD R35, R35, R4.reuse, RZ ;  /* 0x0000000423237224 */ /* 0x080fe400078e02ff */
[-C--:B------:R-:W-:Y:S01]  /*1f60*/  IMAD R34, R34, R4.reuse, RZ ;  /* 0x0000000422227224 */ /* 0x080fe200078e02ff */
[----:B------:R0:W-:Y:S01]  /*1f70*/  STL [R1+0x98], R38 ;  /* 0x0000982601007387 */ /* 0x0001e20000100800 */
[-C--:B------:R-:W-:Y:S02]  /*1f80*/  IMAD R33, R33, R4.reuse, RZ ;  /* 0x0000000421217224 */ /* 0x080fe400078e02ff */
[-C--:B------:R-:W-:Y:S01]  /*1f90*/  IMAD R23, R23, R4.reuse, RZ ;  /* 0x0000000417177224 */ /* 0x080fe200078e02ff */
[----:B------:R0:W-:Y:S01]  /*1fa0*/  STL [R1+0x94], R37 ;  /* 0x0000942501007387 */ /* 0x0001e20000100800 */
[----:B------:R-:W-:-:S02]  /*1fb0*/  IMAD R22, R22, R4, RZ ;  /* 0x0000000416167224 */ /* 0x000fc400078e02ff */
[-C--:B------:R-:W-:Y:S01]  /*1fc0*/  IMAD R7, R7, R4.reuse, RZ ;  /* 0x0000000407077224 */ /* 0x080fe200078e02ff */
[----:B------:R0:W-:Y:S01]  /*1fd0*/  STL [R1+0x90], R35 ;  /* 0x0000902301007387 */ /* 0x0001e20000100800 */
[-C--:B------:R-:W-:Y:S02]  /*1fe0*/  IMAD R6, R6, R4.reuse, RZ ;  /* 0x0000000406067224 */ /* 0x080fe400078e02ff */
[-C--:B------:R-:W-:Y:S01]  /*1ff0*/  IMAD R5, R5, R4.reuse, RZ ;  /* 0x0000000405057224 */ /* 0x080fe200078e02ff */
[----:B------:R0:W-:Y:S01]  /*2000*/  STL [R1+0x8c], R34 ;  /* 0x00008c2201007387 */ /* 0x0001e20000100800 */
[-C--:B------:R-:W-:Y:S01]  /*2010*/  IMAD R71, R71, R4.reuse, RZ ;  /* 0x0000000447477224 */ /* 0x080fe200078e02ff */
[----:B------:R-:W-:Y:S01]  /*2020*/  CS2R R70, SRZ ;  /* 0x0000000000467805 */ /* 0x000fe2000001ff00 */
        /* <DEDUP_REMOVED lines=18> */
[-C--:B------:R-:W-:Y:S02]  /*2150*/  IMAD R11, R11, R4.reuse, RZ ;  /* 0x000000040b0b7224 */ /* 0x080fe400078e02ff */
[----:B------:R-:W-:-:S02]  /*2160*/  IMAD R10, R10, R4, RZ ;  /* 0x000000040a0a7224 */ /* 0x000fc400078e02ff */
[-C--:B------:R-:W-:Y:S02]  /*2170*/  IMAD R9, R9, R4.reuse, RZ ;  /* 0x0000000409097224 */ /* 0x080fe400078e02ff */
[-C--:B------:R-:W-:Y:S02]  /*2180*/  IMAD R8, R8, R4.reuse, RZ ;  /* 0x0000000408087224 */ /* 0x080fe400078e02ff */
[-C--:B------:R-:W-:Y:S02]  /*2190*/  IMAD R7, R76, R4.reuse, RZ ;  /* 0x000000044c077224 */ /* 0x080fe400078e02ff */
[-C--:B------:R-:W-:Y:S01]  /*21a0*/  IMAD R6, R77, R4.reuse, RZ ;  /* 0x000000044d067224 */ /* 0x080fe200078e02ff */
[----:B------:R-:W-:Y:S01]  /*21b0*/  CS2R R76, SRZ ;  /* 0x00000000004c7805 */ /* 0x000fe2000001ff00 */
[-C--:B------:R-:W-:Y:S01]  /*21c0*/  IMAD R5, R78, R4.reuse, RZ ;  /* 0x000000044e057224 */ /* 0x080fe200078e02ff */
[C---:B------:R-:W-:Y:S01]  /*21d0*/  LOP3.LUT R6, R118.reuse, 0x40, RZ, 0x3c, !PT ;  /* 0x0000004076067812 */ /* 0x040fe200078e3cff */
[----:B------:R-:W-:Y:S01]  /*21e0*/  IMAD R4, R79, R4, RZ ;  /* 0x000000044f047224 */ /* 0x000fe200078e02ff */
[----:B------:R-:W-:-:S02]  /*21f0*/  LOP3.LUT R4, R118, 0x20, RZ, 0x3c, !PT ;  /* 0x0000002076047812 */ /* 0x000fc400078e3cff */
[----:B------:R-:W-:Y:S02]  /*2200*/  CS2R R78, SRZ ;  /* 0x00000000004e7805 */ /* 0x000fe4000001ff00 */
[----:B------:R-:W-:Y:S02]  /*2210*/  LOP3.LUT R4, R88, 0x40, RZ, 0x3c, !PT ;  /* 0x0000004058047812 */ /* 0x000fe400078e3cff */
[----:B------:R-:W-:-:S03]  /*2220*/  LOP3.LUT R5, R118, 0x60, RZ, 0x3c, !PT ;  /* 0x0000006076057812 */ /* 0x000fc600078e3cff */
[----:B------:R0:W-:Y:S04]  /*2230*/  STL [R1+0x50], R4 ;  /* 0x0000500401007387 */ /* 0x0001e80000100800 */
.L_x_2:
[----:B0-----:R-:W0:Y:S01]  /*2240*/  S2R R38, SR_TID.X ;  /* 0x0000000000267919 */ /* 0x001e220000002100 */
[----:B------:R-:W1:Y:S01]  /*2250*/  LDC R5, c[0x0][0x3a8] ;  /* 0x0000ea00ff057b82 */ /* 0x000e620000000800 */
[----:B------:R-:W-:Y:S01]  /*2260*/  PRMT R88, RZ, 0x7610, R88 ;  /* 0x00007610ff587816 */ /* 0x000fe20000000058 */
[----:B------:R-:W2:Y:S01]  /*2270*/  S2R R4, SR_TID.X ;  /* 0x0000000000047919 */ /* 0x000ea20000002100 */
[----:B------:R-:W3:Y:S05]  /*2280*/  S2R R12, SR_TID.X ;  /* 0x00000000000c7919 */ /* 0x000eea0000002100 */
[----:B------:R-:W4:Y:S01]  /*2290*/  LDC R14, c[0x0][0x3a8] ;  /* 0x0000ea00ff0e7b82 */ /* 0x000f220000000800 */
[----:B------:R-:W-:-:S02]  /*22a0*/  PRMT R35, RZ, 0x7610, R35 ;  /* 0x00007610ff237816 */ /* 0x000fc40000000023 */
[----:B------:R-:W-:Y:S02]  /*22b0*/  PRMT R34, RZ, 0x7610, R34 ;  /* 0x00007610ff227816 */ /* 0x000fe40000000022 */
[----:B------:R-:W-:Y:S02]  /*22c0*/  PRMT R11, RZ, 0x7610, R11 ;  /* 0x00007610ff0b7816 */ /* 0x000fe4000000000b */
[----:B------:R-:W-:Y:S02]  /*22d0*/  PRMT R10, RZ, 0x7610, R10 ;  /* 0x00007610ff0a7816 */ /* 0x000fe4000000000a */
[----:B------:R-:W-:Y:S02]  /*22e0*/  PRMT R9, RZ, 0x7610, R9 ;  /* 0x00007610ff097816 */ /* 0x000fe40000000009 */
[----:B------:R-:W-:Y:S02]  /*22f0*/  PRMT R8, RZ, 0x7610, R8 ;  /* 0x00007610ff087816 */ /* 0x000fe40000000008 */
[----:B------:R-:W-:Y:S01]  /*2300*/  PRMT R7, RZ, 0x7610, R7 ;  /* 0x00007610ff077816 */ /* 0x000fe20000000007 */
[----:B------:R-:W5:Y:S01]  /*2310*/  S2R R17, SR_TID.X ;  /* 0x0000000000117919 */ /* 0x000f620000002100 */
[----:B------:R-:W5:Y:S01]  /*2320*/  LDC R32, c[0x0][0x3a8] ;  /* 0x0000ea00ff207b82 */ /* 0x000f620000000800 */
[----:B0-----:R-:W-:Y:S01]  /*2330*/  SHF.R.U32.HI R96, RZ, 0x8, R38 ;  /* 0x00000008ff607819 */ /* 0x001fe20000011626 */
[----:B------:R-:W0:Y:S06]  /*2340*/  S2R R33, SR_TID.X ;  /* 0x0000000000217919 */ /* 0x000e2c0000002100 */
[----:B------:R-:W0:Y:S01]  /*2350*/  LDC R19, c[0x0][0x3a8] ;  /* 0x0000ea00ff137b82 */ /* 0x000e220000000800 */
[----:B--2---:R-:W-:-:S02]  /*2360*/  SHF.R.U32.HI R4, RZ, 0x8, R4 ;  /* 0x00000008ff047819 */ /* 0x004fc40000011604 */
[----:B------:R-:W-:Y:S02]  /*2370*/  SGXT.U32 R96, R96, 0x1 ;  /* 0x000000016060781a */ /* 0x000fe40000000000 */
[----:B---3--:R-:W-:Y:S02]  /*2380*/  SHF.R.U32.HI R13, RZ, 0x8, R12 ;  /* 0x00000008ff0d7819 */ /* 0x008fe4000001160c */
[----:B------:R-:W-:Y:S01]  /*2390*/  SGXT.U32 R4, R4, 0x1 ;  /* 0x000000010404781a */ /* 0x000fe20000000000 */
[----:B------:R-:W2:Y:S01]  /*23a0*/  LDC R36, c[0x0][0x3a8] ;  /* 0x0000ea00ff247b82 */ /* 0x000ea20000000800 */
[----:B------:R-:W-:Y:S02]  /*23b0*/  ISETP.GE.AND P0, PT, R96, UR7, PT ;  /* 0x0000000760007c0c */ /* 0x000fe4000bf06270 */
[----:B------:R-:W-:Y:S01]  /*23c0*/  SGXT.U32 R13, R13, 0x1 ;  /* 0x000000010d0d781a */ /* 0x000fe20000000000 */
[----:B-1----:R-:W-:Y:S01]  /*23d0*/  IMAD R4, R4, R5, RZ ;  /* 0x0000000504047224 */ /* 0x002fe200078e02ff */
[----:B------:R-:W-:-:S02]  /*23e0*/  LOP3.LUT R6, R96, 0x8, RZ, 0xfc, !PT ;  /* 0x0000000860067812 */ /* 0x000fc400078efcff */
[----:B------:R-:W-:Y:S01]  /*23f0*/  LOP3.LUT R13, R13, 0x8, RZ, 0xfc, !PT ;  /* 0x000000080d0d7812 */ /* 0x000fe200078efcff */
[----:B------:R-:W-:Y:S01]  /*2400*/  IMAD.WIDE R4, R4, 0x2, R2 ;  /* 0x0000000204047825 */ /* 0x000fe200078e0202 */
[----:B------:R-:W-:Y:S01]  /*2410*/  SHF.R.U32.HI R12, RZ, 0x8, R12 ;  /* 0x00000008ff0c7819 */ /* 0x000fe2000001160c */
[----:B------:R-:W1:Y:S01]  /*2420*/  LDC R37, c[0x0][0x3a8] ;  /* 0x0000ea00ff257b82 */ /* 0x000e620000000800 */
[----:B------:R-:W-:Y:S01]  /*2430*/  ISETP.GE.AND P1, PT, R6, UR7, PT ;  /* 0x0000000706007c0c */ /* 0x000fe2000bf26270 */
[----:B----4-:R-:W-:Y:S02]  /*2440*/  IMAD R13, R13, R14, RZ ;  /* 0x0000000e0d0d7224 */ /* 0x010fe400078e02ff */
[----:B------:R3:W4:Y:S01]  /*2450*/  @!P0 LDG.E.U16 R88, desc[UR8][R4.64] ;  /* 0x0000000804588981 */ /* 0x000722000c1e1500 */
[----:B------:R-:W-:Y:S02]  /*2460*/  SGXT.U32 R12, R12, 0x1 ;  /* 0x000000010c0c781a */ /* 0x000fe40000000000 */
[----:B------:R-:W-:Y:S01]  /*2470*/  LOP3.LUT R6, R96, 0x10, RZ, 0xfc, !PT ;  /* 0x0000001060067812 */ /* 0x000fe200078efcff */
[----:B------:R-:W0:Y:S01]  /*2480*/  LDC R14, c[0x0][0x3a8] ;  /* 0x0000ea00ff0e7b82 */ /* 0x000e220000000800 */
[----:B------:R-:W-:-:S02]  /*2490*/  LOP3.LUT R12, R12, 0x10, RZ, 0xfc, !PT ;  /* 0x000000100c0c7812 */ /* 0x000fc400078efcff */
[----:B------:R-:W-:Y:S01]  /*24a0*/  ISETP.GE.AND P0, PT, R6, UR7, PT ;  /* 0x0000000706007c0c */ /* 0x000fe2000bf06270 */
[----:B---3--:R-:W-:-:S04]  /*24b0*/  IMAD.WIDE R4, R13, 0x2, R2 ;  /* 0x000000020d047825 */ /* 0x008fc800078e0202 */
[----:B------:R-:W3:Y:S01]  /*24c0*/  LDC R13, c[0x0][0x3a8] ;  /* 0x0000ea00ff0d7b82 */ /* 0x000ee20000000800 */
[----:B------:R0:W2:Y:S01]  /*24d0*/  @!P1 LDG.E.U16 R35, desc[UR8][R4.64] ;  /* 0x0000000804239981 */ /* 0x0000a2000c1e1500 */
[----:B------:R-:W-:Y:S02]  /*24e0*/  PRMT R16, RZ, 0x7610, R16 ;  /* 0x00007610ff107816 */ /* 0x000fe40000000010 */
[----:B------:R-:W-:-:S04]  /*24f0*/  PRMT R21, RZ, 0x7610, R21 ;  /* 0x00007610ff157816 */ /* 0x000fc80000000015 */
[----:B------:R-:W0:Y:S01]  /*2500*/  LDC R39, c[0x0][0x3a8] ;  /* 0x0000ea00ff277b82 */ /* 0x000e220000000800 */
[----:B------:R-:W-:-:S07]  /*2510*/  PRMT R22, RZ, 0x7610, R22 ;  /* 0x00007610ff167816 */ /* 0x000fce0000000016 */
[----:B------:R-:W1:Y:S01]  /*2520*/  LDC R89, c[0x0][0x3a8] ;  /* 0x0000ea00ff597b82 */ /* 0x000e620000000800 */
[----:B---3--:R-:W-:-:S07]  /*2530*/  IMAD R12, R12, R13, RZ ;  /* 0x0000000d0c0c7224 */ /* 0x008fce00078e02ff */
[----:B------:R-:W3:Y:S01]  /*2540*/  LDC R90, c[0x0][0x3a8] ;  /* 0x0000ea00ff5a7b82 */ /* 0x000ee20000000800 */
[----:B0-----:R-:W-:Y:S02]  /*2550*/  IMAD.WIDE R4, R12, 0x2, R2 ;  /* 0x000000020c047825 */ /* 0x001fe400078e0202 */
[----:B------:R-:W0:Y:S03]  /*2560*/  S2R R12, SR_TID.X ;  /* 0x00000000000c7919 */ /* 0x000e260000002100 */
[----:B------:R0:W2:Y:S02]  /*2570*/  @!P0 LDG.E.U16 R34, desc[UR8][R4.64] ;  /* 0x0000000804228981 */ /* 0x0000a4000c1e1500 */
[----:B0-----:R-:W-:-:S04]  /*2580*/  SHF.R.U32.HI R13, RZ, 0x8, R12 ;  /* 0x00000008ff0d7819 */ /* 0x001fc8000001160c */
[----:B------:R-:W-:-:S04]  /*2590*/  SGXT.U32 R13, R13, 0x1 ;  /* 0x000000010d0d781a */ /* 0x000fc80000000000 */
[----:B------:R-:W-:-:S05]  /*25a0*/  LOP3.LUT R13, R13, 0x18, RZ, 0xfc, !PT ;  /* 0x000000180d0d7812 */ /* 0x000fca00078efcff */
[----:B------:R-:W-:Y:S01]  /*25b0*/  IMAD R13, R13, R14, RZ ;  /* 0x0000000e0d0d7224 */ /* 0x000fe200078e02ff */
[----:B------:R-:W-:Y:S01]  /*25c0*/  LOP3.LUT R6, R96, 0x18, RZ, 0xfc, !PT ;  /* 0x0000001860067812 */ /* 0x000fe200078efcff */
[----:B------:R-:W0:Y:S02]  /*25d0*/  LDC R14, c[0x0][0x3a8] ;  /* 0x0000ea00ff0e7b82 */ /* 0x000e240000000800 */
[----:B------:R-:W-:-:S06]  /*25e0*/  IMAD.WIDE R4, R13, 0x2, R2 ;  /* 0x000000020d047825 */ /* 0x000fcc00078e0202 */
[----:B------:R-:W0:Y:S01]  /*25f0*/  LDC R13, c[0x0][0x3a8] ;  /* 0x0000ea00ff0d7b82 */ /* 0x000e220000000800 */
[----:B------:R-:W-:Y:S02]  /*2600*/  SHF.R.U32.HI R12, RZ, 0x8, R12 ;  /* 0x00000008ff0c7819 */ /* 0x000fe4000001160c */
[----:B------:R-:W-:Y:S02]  /*2610*/  ISETP.GE.AND P1, PT, R6, UR7, PT ;  /* 0x0000000706007c0c */ /* 0x000fe4000bf26270 */
[----:B------:R-:W-:-:S04]  /*2620*/  SGXT.U32 R12, R12, 0x1 ;  /* 0x000000010c0c781a */ /* 0x000fc80000000000 */
[----:B------:R-:W-:-:S07]  /*2630*/  LOP3.LUT R12, R12, 0x20, RZ, 0xfc, !PT ;  /* 0x000000200c0c7812 */ /* 0x000fce00078efcff */
[----:B------:R0:W2:Y:S02]  /*2640*/  @!P1 LDG.E.U16 R11, desc[UR8][R4.64] ;  /* 0x00000008040b9981 */ /* 0x0000a4000c1e1500 */
[----:B0-----:R-:W-:-:S04]  /*2650*/  IMAD R12, R12, R13, RZ ;  /* 0x0000000d0c0c7224 */ /* 0x001fc800078e02ff */
[----:B------:R-:W-:Y:S02]  /*2660*/  IMAD.WIDE R4, R12, 0x2, R2 ;  /* 0x000000020c047825 */ /* 0x000fe400078e0202 */
[----:B------:R-:W0:Y:S01]  /*2670*/  S2R R12, SR_TID.X ;  /* 0x00000000000c7919 */ /* 0x000e220000002100 */
[----:B------:R-:W-:-:S04]  /*2680*/  LOP3.LUT R6, R96, 0x20, RZ, 0xfc, !PT ;  /* 0x0000002060067812 */ /* 0x000fc800078efcff */
[----:B------:R-:W-:-:S13]  /*2690*/  ISETP.GE.AND P0, PT, R6, UR7, PT ;  /* 0x0000000706007c0c */ /* 0x000fda000bf06270 */
[----:B------:R0:W3:Y:S02]  /*26a0*/  @!P0 LDG.E.U16 R10, desc[UR8][R4.64] ;  /* 0x00000008040a8981 */ /* 0x0000e4000c1e1500 */
        /* <DEDUP_REMOVED lines=12> */
[----:B------:R0:W3:Y:S02]  /*2770*/  @!P1 LDG.E.U16 R9, desc[UR8][R4.64] ;  /* 0x0000000804099981 */ /* 0x0000e4000c1e1500 */
        /* <DEDUP_REMOVED lines=9> */
[----:B------:R-:W-:-:S04]  /*2810*/  IMAD R13, R13, R14, RZ ;  /* 0x0000000e0d0d7224 */ /* 0x000fc800078e02ff */
[----:B------:R-:W-:Y:S02]  /*2820*/  IMAD.WIDE R4, R13, 0x2, R2 ;  /* 0x000000020d047825 */ /* 0x000fe400078e0202 */
[----:B------:R-:W0:Y:S01]  /*2830*/  LDC R13, c[0x0][0x3a8] ;  /* 0x0000ea00ff0d7b82 */ /* 0x000e220000000800 */
[----:B------:R-:W-:Y:S02]  /*2840*/  LOP3.LUT R6, R96, 0x38, RZ, 0xfc, !PT ;  /* 0x0000003860067812 */ /* 0x000fe400078efcff */
[----:B------:R-:W-:Y:S02]  /*2850*/  SHF.R.U32.HI R12, RZ, 0x8, R12 ;  /* 0x00000008ff0c7819 */ /* 0x000fe4000001160c */
[----:B------:R-:W-:Y:S02]  /*2860*/  ISETP.GE.AND P1, PT, R6, UR7, PT ;  /* 0x0000000706007c0c */ /* 0x000fe4000bf26270 */
[----:B------:R-:W-:-:S04]  /*2870*/  SGXT.U32 R12, R12, 0x1 ;  /* 0x000000010c0c781a */ /* 0x000fc80000000000 */
[----:B------:R-:W-:-:S07]  /*2880*/  LOP3.LUT R12, R12, 0x2, RZ, 0xfc, !PT ;  /* 0x000000020c0c7812 */ /* 0x000fce00078efcff */
[----:B------:R0:W3:Y:S02]  /*2890*/  @!P1 LDG.E.U16 R7, desc[UR8][R4.64] ;  /* 0x0000000804079981 */ /* 0x0000e4000c1e1500 */
[----:B0-----:R-:W-:Y:S02]  /*28a0*/  IMAD R12, R12, R13, RZ ;  /* 0x0000000d0c0c7224 */ /* 0x001fe400078e02ff */
[----:B------:R-:W0:Y:S02]  /*28b0*/  LDC R13, c[0x0][0x3a8] ;  /* 0x0000ea00ff0d7b82 */ /* 0x000e240000000800 */
[----:B------:R-:W-:Y:S02]  /*28c0*/  IMAD.WIDE R4, R12, 0x2, R2 ;  /* 0x000000020c047825 */ /* 0x000fe400078e0202 */
[----:B------:R-:W1:Y:S01]  /*28d0*/  S2R R12, SR_TID.X ;  /* 0x00000000000c7919 */ /* 0x000e620000002100 */
[----:B------:R-:W-:Y:S02]  /*28e0*/  LOP3.LUT R6, R96, 0x2, RZ, 0xfc, !PT ;  /* 0x0000000260067812 */ /* 0x000fe400078efcff */
[----:B-----5:R-:W-:-:S02]  /*28f0*/  SHF.R.U32.HI R23, RZ, 0x8, R17 ;  /* 0x00000008ff177819 */ /* 0x020fc40000011611 */
[----:B------:R-:W-:Y:S02]  /*2900*/  ISETP.GE.AND P0, PT, R6, UR7, PT ;  /* 0x0000000706007c0c */ /* 0x000fe4000bf06270 */
[----:B------:R-:W-:Y:S02]  /*2910*/  SGXT.U32 R23, R23, 0x1 ;  /* 0x000000011717781a */ /* 0x000fe40000000000 */
[----:B------:R-:W-:Y:S02]  /*2920*/  PRMT R6, RZ, 0x7610, R6 ;  /* 0x00007610ff067816 */ /* 0x000fe40000000006 */
[----:B------:R-:W-:Y:S02]  /*2930*/  SHF.R.U32.HI R18, RZ, 0x8, R17 ;  /* 0x00000008ff127819 */ /* 0x000fe40000011611 */
[----:B------:R-:W-:Y:S02]  /*2940*/  LOP3.LUT R23, R23, 0x6, RZ, 0xfc, !PT ;  /* 0x0000000617177812 */ /* 0x000fe400078efcff */
[----:B------:R-:W-:-:S03]  /*2950*/  SGXT.U32 R18, R18, 0x1 ;  /* 0x000000011212781a */ /* 0x000fc60000000000 */
[----:B------:R5:W4:Y:S01]  /*2960*/  @!P0 LDG.E.U16 R6, desc[UR8][R4.64] ;  /* 0x0000000804068981 */ /* 0x000b22000c1e1500 */
[----:B------:R-:W-:Y:S01]  /*2970*/  IMAD R23, R23, R32, RZ ;  /* 0x0000002017177224 */ /* 0x000fe200078e02ff */
[----:B-1----:R-:W-:Y:S01]  /*2980*/  SHF.R.U32.HI R12, RZ, 0x8, R12 ;  /* 0x00000008ff0c7819 */ /* 0x002fe2000001160c */
[----:B------:R-:W1:Y:S03]  /*2990*/  LDC R32, c[0x0][0x3a8] ;  /* 0x0000ea00ff207b82 */ /* 0x000e660000000800 */
[----:B------:R-:W-:-:S04]  /*29a0*/  SGXT.U32 R12, R12, 0x1 ;  /* 0x000000010c0c781a */ /* 0x000fc80000000000 */
[----:B------:R-:W-:Y:S02]  /*29b0*/  LOP3.LUT R12, R12, 0x4, RZ, 0xfc, !PT ;  /* 0x000000040c0c7812 */ /* 0x000fe400078efcff */
[C---:B-----5:R-:W-:Y:S02]  /*29c0*/  LOP3.LUT R4, R96.reuse, 0x4, RZ, 0xfc, !PT ;  /* 0x0000000460047812 */ /* 0x060fe400078efcff */
[----:B------:R-:W-:Y:S01]  /*29d0*/  LOP3.LUT R5, R96, 0x6, RZ, 0xfc, !PT ;  /* 0x0000000660057812 */ /* 0x000fe200078efcff */
[----:B0-----:R-:W-:Y:S01]  /*29e0*/  IMAD R12, R12, R13, RZ ;  /* 0x0000000d0c0c7224 */ /* 0x001fe200078e02ff */
[----:B------:R-:W-:Y:S02]  /*29f0*/  LOP3.LUT R18, R18, 0xa, RZ, 0xfc, !PT ;  /* 0x0000000a12127812 */ /* 0x000fe400078efcff */
[----:B------:R-:W-:Y:S02]  /*2a00*/  ISETP.GE.AND P0, PT, R4, UR7, PT ;  /* 0x0000000704007c0c */ /* 0x000fe4000bf06270 */
[----:B------:R-:W-:Y:S01]  /*2a10*/  ISETP.GE.AND P6, PT, R5, UR7, PT ;  /* 0x0000000705007c0c */ /* 0x000fe2000bfc6270 */
[----:B------:R-:W-:Y:S01]  /*2a20*/  IMAD.WIDE R4, R12, 0x2, R2 ;  /* 0x000000020c047825 */ /* 0x000fe200078e0202 */
[----:B------:R-:W-:-:S02]  /*2a30*/  LOP3.LUT R12, R96, 0xa, RZ, 0xfc, !PT ;  /* 0x0000000a600c7812 */ /* 0x000fc400078efcff */
[----:B------:R-:W-:Y:S01]  /*2a40*/  LOP3.LUT R13, R96, 0xc, RZ, 0xfc, !PT ;  /* 0x0000000c600d7812 */ /* 0x000fe200078efcff */
[----:B------:R-:W-:Y:S01]  /*2a50*/  IMAD R18, R18, R19, RZ ;  /* 0x0000001312127224 */ /* 0x000fe200078e02ff */
[C---:B------:R-:W-:Y:S01]  /*2a60*/  LOP3.LUT R14, R96.reuse, 0xe, RZ, 0xfc, !PT ;  /* 0x0000000e600e7812 */ /* 0x040fe200078efcff */
[----:B------:R-:W0:Y:S01]  /*2a70*/  LDC R19, c[0x0][0x3a8] ;  /* 0x0000ea00ff137b82 */ /* 0x000e220000000800 */
[----:B------:R-:W-:Y:S02]  /*2a80*/  LOP3.LUT R15, R96, 0x12, RZ, 0xfc, !PT ;  /* 0x00000012600f7812 */ /* 0x000fe400078efcff */
[----:B------:R-:W-:Y:S01]  /*2a90*/  ISETP.GE.AND P2, PT, R12, UR7, PT ;  /* 0x000000070c007c0c */ /* 0x000fe2000bf46270 */
[----:B------:R-:W5:Y:S01]  /*2aa0*/  @!P0 LDG.E.U16 R22, desc[UR8][R4.64] ;  /* 0x0000000804168981 */ /* 0x000f62000c1e1500 */
[----:B------:R-:W-:Y:S01]  /*2ab0*/  ISETP.GE.AND P1, PT, R13, UR7, PT ;  /* 0x000000070d007c0c */ /* 0x000fe2000bf26270 */
[----:B------:R-:W-:Y:S01]  /*2ac0*/  IMAD.WIDE R12, R23, 0x2, R2 ;  /* 0x00000002170c7825 */ /* 0x000fe200078e0202 */
[----:B------:R-:W-:-:S02]  /*2ad0*/  ISETP.GE.AND P4, PT, R14, UR7, PT ;  /* 0x000000070e007c0c */ /* 0x000fc4000bf86270 */
[----:B------:R-:W-:Y:S01]  /*2ae0*/  ISETP.GE.AND P5, PT, R15, UR7, PT ;  /* 0x000000070f007c0c */ /* 0x000fe2000bfa6270 */
[----:B------:R-:W-:Y:S01]  /*2af0*/  IMAD.WIDE R14, R18, 0x2, R2 ;  /* 0x00000002120e7825 */ /* 0x000fe200078e0202 */
[--C-:B------:R-:W-:Y:S01]  /*2b00*/  SHF.R.U32.HI R23, RZ, 0x8, R33.reuse ;  /* 0x00000008ff177819 */ /* 0x100fe20000011621 */
[----:B------:R1:W4:Y:S01]  /*2b10*/  @!P6 LDG.E.U16 R16, desc[UR8][R12.64] ;  /* 0x000000080c10e981 */ /* 0x000322000c1e1500 */
[--C-:B------:R-:W-:Y:S02]  /*2b20*/  SHF.R.U32.HI R18, RZ, 0x8, R33.reuse ;  /* 0x00000008ff127819 */ /* 0x100fe40000011621 */
[----:B------:R-:W-:Y:S02]  /*2b30*/  SHF.R.U32.HI R33, RZ, 0x8, R33 ;  /* 0x00000008ff217819 */ /* 0x000fe40000011621 */
[----:B------:R-:W-:Y:S02]  /*2b40*/  SGXT.U32 R23, R23, 0x1 ;  /* 0x000000011717781a */ /* 0x000fe40000000000 */
[----:B------:R-:W-:-:S02]  /*2b50*/  SGXT.U32 R33, R33, 0x1 ;  /* 0x000000012121781a */ /* 0x000fc40000000000 */
[----:B------:R-:W-:Y:S02]  /*2b60*/  LOP3.LUT R23, R23, 0x12, RZ, 0xfc, !PT ;  /* 0x0000001217177812 */ /* 0x000fe400078efcff */
[----:B------:R-:W-:-:S03]  /*2b70*/  LOP3.LUT R33, R33, 0xc, RZ, 0xfc, !PT ;  /* 0x0000000c21217812 */ /* 0x000fc600078efcff */
[----:B-1----:R-:W-:Y:S02]  /*2b80*/  IMAD R23, R23, R32, RZ ;  /* 0x0000002017177224 */ /* 0x002fe400078e02ff */
[----:B--2---:R-:W-:-:S04]  /*2b90*/  IMAD R33, R33, R36, RZ ;  /* 0x0000002421217224 */ /* 0x004fc800078e02ff */
[----:B------:R-:W-:-:S04]  /*2ba0*/  IMAD.WIDE R12, R33, 0x2, R2 ;  /* 0x00000002210c7825 */ /* 0x000fc800078e0202 */
[----:B------:R-:W-:Y:S01]  /*2bb0*/  IMAD.WIDE R32, R23, 0x2, R2 ;  /* 0x0000000217207825 */ /* 0x000fe200078e0202 */
[----:B------:R1:W2:Y:S01]  /*2bc0*/  @!P1 LDG.E.U16 R21, desc[UR8][R12.64] ;  /* 0x000000080c159981 */ /* 0x0002a2000c1e1500 */
[----:B------:R-:W0:Y:S02]  /*2bd0*/  S2R R23, SR_TID.X ;  /* 0x0000000000177919 */ /* 0x000e240000002100 */
[----:B0-----:R-:W-:-:S04]  /*2be0*/  SHF.R.U32.HI R36, RZ, 0x8, R23 ;  /* 0x00000008ff247819 */ /* 0x001fc80000011617 */
[----:B------:R-:W-:-:S04]  /*2bf0*/  SGXT.U32 R36, R36, 0x1 ;  /* 0x000000012424781a */ /* 0x000fc80000000000 */
[----:B------:R-:W-:-:S05]  /*2c00*/  LOP3.LUT R36, R36, 0x14, RZ, 0xfc, !PT ;  /* 0x0000001424247812 */ /* 0x000fca00078efcff */
[----:B------:R-:W-:Y:S02]  /*2c10*/  IMAD R36, R36, R37, RZ ;  /* 0x0000002524247224 */ /* 0x000fe400078e02ff */
[----:B------:R-:W0:Y:S02]  /*2c20*/  LDC R37, c[0x0][0x3a8] ;  /* 0x0000ea00ff257b82 */ /* 0x000e240000000800 */
[----:B-1----:R-:W-:Y:S01]  /*2c30*/  IMAD.WIDE R12, R36, 0x2, R2 ;  /* 0x00000002240c7825 */ /* 0x002fe200078e0202 */
[--C-:B------:R-:W-:Y:S02]  /*2c40*/  SHF.R.U32.HI R36, RZ, 0x8, R23.reuse ;  /* 0x00000008ff247819 */ /* 0x100fe40000011617 */
[----:B------:R-:W-:-:S04]  /*2c50*/  SHF.R.U32.HI R23, RZ, 0x8, R23 ;  /* 0x00000008ff177819 */ /* 0x000fc80000011617 */
[----:B------:R-:W-:-:S04]  /*2c60*/  SGXT.U32 R23, R23, 0x1 ;  /* 0x000000011717781a */ /* 0x000fc80000000000 */
[----:B------:R-:W-:-:S05]  /*2c70*/  LOP3.LUT R23, R23, 0x16, RZ, 0xfc, !PT ;  /* 0x0000001617177812 */ /* 0x000fca00078efcff */
[----:B------:R-:W-:Y:S02]  /*2c80*/  IMAD R23, R23, R39, RZ ;  /* 0x0000002717177224 */ /* 0x000fe400078e02ff */
[----:B------:R-:W1:Y:S01]  /*2c90*/  S2R R39, SR_TID.X ;  /* 0x0000000000277919 */ /* 0x000e620000002100 */
[C---:B------:R-:W-:Y:S02]  /*2ca0*/  LOP3.LUT R17, R96.reuse, 0x14, RZ, 0xfc, !PT ;  /* 0x0000001460117812 */ /* 0x040fe400078efcff */
[----:B------:R-:W-:Y:S02]  /*2cb0*/  PRMT R5, RZ, 0x7610, R5 ;  /* 0x00007610ff057816 */ /* 0x000fe40000000005 */
[----:B------:R-:W-:Y:S02]  /*2cc0*/  LOP3.LUT R4, R96, 0x16, RZ, 0xfc, !PT ;  /* 0x0000001660047812 */ /* 0x000fe400078efcff */
[----:B------:R-:W-:Y:S02]  /*2cd0*/  ISETP.GE.AND P3, PT, R17, UR7, PT ;  /* 0x0000000711007c0c */ /* 0x000fe4000bf66270 */
[----:B------:R-:W-:Y:S01]  /*2ce0*/  SGXT.U32 R36, R36, 0x1 ;  /* 0x000000012424781a */ /* 0x000fe20000000000 */
[----:B------:R-:W2:Y:S01]  /*2cf0*/  @!P2 LDG.E.U16 R5, desc[UR8][R14.64] ;  /* 0x000000080e05a981 */ /* 0x000ea2000c1e1500 */
[----:B------:R-:W-:-:S02]  /*2d00*/  LOP3.LUT R17, R96, 0x1a, RZ, 0xfc, !PT ;  /* 0x0000001a60117812 */ /* 0x000fc400078efcff */
[----:B------:R-:W-:Y:S02]  /*2d10*/  ISETP.GE.AND P0, PT, R4, UR7, PT ;  /* 0x0000000704007c0c */ /* 0x000fe4000bf06270 */
[----:B------:R-:W-:Y:S02]  /*2d20*/  LOP3.LUT R36, R36, 0x1a, RZ, 0xfc, !PT ;  /* 0x0000001a24247812 */ /* 0x000fe400078efcff */
[----:B------:R-:W-:Y:S02]  /*2d30*/  ISETP.GE.AND P2, PT, R17, UR7, PT ;  /* 0x0000000711007c0c */ /* 0x000fe4000bf46270 */
[----:B------:R-:W-:Y:S01]  /*2d40*/  PRMT R4, RZ, 0x7610, R4 ;  /* 0x00007610ff047816 */ /* 0x000fe20000000004 */
[----:B0-----:R-:W-:-:S05]  /*2d50*/  IMAD R36, R36, R37, RZ ;  /* 0x0000002524247224 */ /* 0x001fca00078e02ff */
[----:B------:R0:W2:Y:S01]  /*2d60*/  @!P5 LDG.E.U16 R4, desc[UR8][R32.64] ;  /* 0x000000082004d981 */ /* 0x0000a2000c1e1500 */
[----:B-1----:R-:W-:-:S04]  /*2d70*/  SHF.R.U32.HI R39, RZ, 0x8, R39 ;  /* 0x00000008ff277819 */ /* 0x002fc80000011627 */
[----:B------:R-:W-:-:S04]  /*2d80*/  SGXT.U32 R39, R39, 0x1 ;  /* 0x000000012727781a */ /* 0x000fc80000000000 */
[----:B------:R-:W-:Y:S01]  /*2d90*/  LOP3.LUT R39, R39, 0x1c, RZ, 0xfc, !PT ;  /* 0x0000001c27277812 */ /* 0x000fe200078efcff */
[----:B------:R-:W-:Y:S01]  /*2da0*/  IMAD.WIDE R36, R36, 0x2, R2 ;  /* 0x0000000224247825 */ /* 0x000fe200078e0202 */
[----:B0-----:R-:W-:-:S03]  /*2db0*/  PRMT R33, RZ, 0x7610, R33 ;  /* 0x00007610ff217816 */ /* 0x001fc60000000021 */
[----:B------:R-:W-:-:S03]  /*2dc0*/  IMAD R39, R39, R89, RZ ;  /* 0x0000005927277224 */ /* 0x000fc600078e02ff */
[----:B------:R0:W2:Y:S01]  /*2dd0*/  @!P2 LDG.E.U16 R33, desc[UR8][R36.64] ;  /* 0x000000082421a981 */ /* 0x0000a2000c1e1500 */
[----:B------:R-:W-:Y:S01]  /*2de0*/  SGXT.U32 R18, R18, 0x1 ;  /* 0x000000011212781a */ /* 0x000fe20000000000 */
[----:B0-----:R-:W-:Y:S02]  /*2df0*/  IMAD.WIDE R36, R39, 0x2, R2 ;  /* 0x0000000227247825 */ /* 0x001fe400078e0202 */
[----:B------:R-:W0:Y:S01]  /*2e00*/  LDC R39, c[0x0][0x3a8] ;  /* 0x0000ea00ff277b82 */ /* 0x000e220000000800 */
[----:B------:R-:W-:Y:S02]  /*2e10*/  LOP3.LUT R18, R18, 0xe, RZ, 0xfc, !PT ;  /* 0x0000000e12127812 */ /* 0x000fe400078efcff */
[--C-:B------:R-:W-:Y:S02]  /*2e20*/  SHF.R.U32.HI R89, RZ, 0x8, R38.reuse ;  /* 0x00000008ff597819 */ /* 0x100fe40000011626 */
[----:B------:R-:W-:Y:S01]  /*2e30*/  SHF.R.U32.HI R38, RZ, 0x8, R38 ;  /* 0x00000008ff267819 */ /* 0x000fe20000011626 */
[----:B------:R-:W-:Y:S01]  /*2e40*/  IMAD R18, R18, R19, RZ ;  /* 0x0000001312127224 */ /* 0x000fe200078e02ff */
[----:B------:R-:W-:-:S02]  /*2e50*/  PRMT R15, RZ, 0x7610, R15 ;  /* 0x00007610ff0f7816 */ /* 0x000fc4000000000f */
[----:B------:R-:W-:Y:S01]  /*2e60*/  SGXT.U32 R38, R38, 0x1 ;  /* 0x000000012626781a */ /* 0x000fe20000000000 */
[----:B------:R-:W-:Y:S01]  /*2e70*/  IMAD.WIDE R18, R18, 0x2, R2 ;  /* 0x0000000212127825 */ /* 0x000fe200078e0202 */
[----:B------:R-:W-:Y:S02]  /*2e80*/  LOP3.LUT R17, R96, 0x1e, RZ, 0xfc, !PT ;  /* 0x0000001e60117812 */ /* 0x000fe400078efcff */
[----:B------:R-:W-:Y:S02]  /*2e90*/  LOP3.LUT R38, R38, 0x1e, RZ, 0xfc, !PT ;  /* 0x0000001e26267812 */ /* 0x000fe400078efcff */
[----:B------:R1:W2:Y:S01]  /*2ea0*/  @!P4 LDG.E.U16 R15, desc[UR8][R18.64] ;  /* 0x00000008120fc981 */ /* 0x0002a2000c1e1500 */
[----:B------:R-:W-:Y:S02]  /*2eb0*/  ISETP.GE.AND P4, PT, R17, UR7, PT ;  /* 0x0000000711007c0c */ /* 0x000fe4000bf86270 */
[----:B------:R-:W-:Y:S02]  /*2ec0*/  PRMT R20, RZ, 0x7610, R20 ;  /* 0x00007610ff147816 */ /* 0x000fe40000000014 */
[----:B------:R-:W-:Y:S01]  /*2ed0*/  SGXT.U32 R89, R89, 0x1 ;  /* 0x000000015959781a */ /* 0x000fe20000000000 */
[----:B0-----:R-:W-:-:S03]  /*2ee0*/  IMAD R38, R38, R39, RZ ;  /* 0x0000002726267224 */ /* 0x001fc600078e02ff */
[----:B------:R0:W2:Y:S01]  /*2ef0*/  @!P3 LDG.E.U16 R20, desc[UR8][R12.64] ;  /* 0x000000080c14b981 */ /* 0x0000a2000c1e1500 */
[----:B-1----:R-:W-:Y:S01]  /*2f00*/  IMAD.WIDE R18, R23, 0x2, R2 ;  /* 0x0000000217127825 */ /* 0x002fe200078e0202 */
[----:B------:R-:W-:-:S03]  /*2f10*/  LOP3.LUT R23, R96, 0x24, RZ, 0xfc, !PT ;  /* 0x0000002460177812 */ /* 0x000fc600078efcff */
[----:B------:R-:W-:Y:S01]  /*2f20*/  IMAD.WIDE R38, R38, 0x2, R2 ;  /* 0x0000000226267825 */ /* 0x000fe200078e0202 */
[----:B------:R-:W-:Y:S02]  /*2f30*/  LOP3.LUT R89, R89, 0x22, RZ, 0xfc, !PT ;  /* 0x0000002259597812 */ /* 0x000fe400078efcff */
[----:B0-----:R-:W-:Y:S02]  /*2f40*/  PRMT R13, RZ, 0x7610, R13 ;  /* 0x00007610ff0d7816 */ /* 0x001fe4000000000d */
[----:B------:R-:W-:Y:S01]  /*2f50*/  ISETP.GE.AND P3, PT, R23, UR7, PT ;  /* 0x0000000717007c0c */ /* 0x000fe2000bf66270 */
[----:B---3--:R-:W-:Y:S01]  /*2f60*/  IMAD R89, R89, R90, RZ ;  /* 0x0000005a59597224 */ /* 0x008fe200078e02ff */
[----:B------:R-:W3:Y:S04]  /*2f70*/  LDL R23, [R1+0x74] ;  /* 0x0000740001177983 */ /* 0x000ee80000100800 */
[----:B------:R-:W2:Y:S01]  /*2f80*/  @!P4 LDG.E.U16 R13, desc[UR8][R38.64] ;  /* 0x00000008260dc981 */ /* 0x000ea2000c1e1500 */
[----:B------:R-:W-:-:S03]  /*2f90*/  IMAD.WIDE R90, R89, 0x2, R2 ;  /* 0x00000002595a7825 */ /* 0x000fc600078e0202 */
[----:B------:R-:W2:Y:S04]  /*2fa0*/  LDL R89, [R1+0x7c] ;  /* 0x00007c0001597983 */ /* 0x000ea80000100800 */
[----:B------:R-:W2:Y:S01]  /*2fb0*/  LDL R39, [R1+0x78] ;  /* 0x0000780001277983 */ /* 0x000ea20000100800 */
[----:B------:R-:W-:-:S04]  /*2fc0*/  LOP3.LUT R14, R96, 0x1c, RZ, 0xfc, !PT ;  /* 0x0000001c600e7812 */ /* 0x000fc800078efcff */
[----:B------:R-:W-:Y:S02]  /*2fd0*/  ISETP.GE.AND P1, PT, R14, UR7, PT ;  /* 0x000000070e007c0c */ /* 0x000fe4000bf26270 */
[----:B------:R-:W-:Y:S02]  /*2fe0*/  PRMT R14, RZ, 0x7610, R14 ;  /* 0x00007610ff0e7816 */ /* 0x000fe4000000000e */
[C---:B------:R-:W-:Y:S02]  /*2ff0*/  LOP3.LUT R12, R96.reuse, 0x26, RZ, 0xfc, !PT ;  /* 0x00000026600c7812 */ /* 0x040fe400078efcff */
[----:B------:R-:W-:Y:S02]  /*3000*/  LOP3.LUT R17, R96, 0x22, RZ, 0xfc, !PT ;  /* 0x0000002260117812 */ /* 0x000fe400078efcff */
[----:B------:R0:W4:Y:S01]  /*3010*/  @!P0 LDG.E.U16 R14, desc[UR8][R18.64] ;  /* 0x00000008120e8981 */ /* 0x000122000c1e1500 */
[----:B------:R-:W-:Y:S02]  /*3020*/  ISETP.GE.AND P2, PT, R12, UR7, PT ;  /* 0x000000070c007c0c */ /* 0x000fe4000bf46270 */
[----:B------:R-:W-:-:S02]  /*3030*/  ISETP.GE.AND P5, PT, R17, UR7, PT ;  /* 0x0000000711007c0c */ /* 0x000fc4000bfa6270 */
[C---:B------:R-:W-:Y:S02]  /*3040*/  LOP3.LUT R17, R96.reuse, 0x2a, RZ, 0xfc, !PT ;  /* 0x0000002a60117812 */ /* 0x040fe400078efcff */
[----:B0-----:R-:W-:Y:S02]  /*3050*/  PRMT R19, RZ, 0x7610, R19 ;  /* 0x00007610ff137816 */ /* 0x001fe40000000013 */
[----:B------:R-:W-:Y:S02]  /*3060*/  ISETP.GE.AND P0, PT, R17, UR7, PT ;  /* 0x0000000711007c0c */ /* 0x000fe4000bf06270 */
[----:B------:R-:W-:Y:S02]  /*3070*/  PRMT R12, RZ, 0x7610, R12 ;  /* 0x00007610ff0c7816 */ /* 0x000fe4000000000c */
[----:B------:R3:W4:Y:S01]  /*3080*/  @!P1 LDG.E.U16 R19, desc[UR8][R36.64] ;  /* 0x0000000824139981 */ /* 0x000722000c1e1500 */
[----:B------:R-:W-:Y:S01]  /*3090*/  PRMT R18, RZ, 0x7610, R18 ;  /* 0x00007610ff127816 */ /* 0x000fe20000000012 */
[----:B---3--:R-:W-:Y:S01]  /*30a0*/  IMAD.WIDE R36, R23, 0x2, R2 ;  /* 0x0000000217247825 */ /* 0x008fe200078e0202 */
[----:B------:R-:W-:-:S04]  /*30b0*/  LOP3.LUT R23, R96, 0x2e, RZ, 0xfc, !PT ;  /* 0x0000002e60177812 */ /* 0x000fc800078efcff */
[----:B------:R-:W-:Y:S01]  /*30c0*/  ISETP.GE.AND P4, PT, R23, UR7, PT ;  /* 0x0000000717007c0c */ /* 0x000fe2000bf86270 */
[----:B------:R0:W3:Y:S01]  /*30d0*/  @!P3 LDG.E.U16 R18, desc[UR8][R36.64] ;  /* 0x000000082412b981 */ /* 0x0000e2000c1e1500 */
[----:B------:R-:W-:Y:S01]  /*30e0*/  PRMT R23, RZ, 0x7610, R23 ;  /* 0x00007610ff177816 */ /* 0x000fe20000000017 */
[----:B--2---:R-:W-:-:S05]  /*30f0*/  IMAD.WIDE R38, R39, 0x2, R2 ;  /* 0x0000000227267825 */ /* 0x004fca00078e0202 */
[----:B------:R1:W2:Y:S01]  /*3100*/  @!P2 LDG.E.U16 R12, desc[UR8][R38.64] ;  /* 0x00000008260ca981 */ /* 0x0002a2000c1e1500 */
[----:B0-----:R-:W-:-:S05]  /*3110*/  IMAD.WIDE R36, R89, 0x2, R2 ;  /* 0x0000000259247825 */ /* 0x001fca00078e0202 */
[----:B------:R0:W2:Y:S04]  /*3120*/  @!P0 LDG.E.U16 R23, desc[UR8][R36.64] ;  /* 0x0000000824178981 */ /* 0x0000a8000c1e1500 */
[----:B------:R-:W1:Y:S04]  /*3130*/  LDL R39, [R1+0x80] ;  /* 0x0000800001277983 */ /* 0x000e680000100800 */
[----:B------:R-:W0:Y:S01]  /*3140*/  LDL R37, [R1+0x84] ;  /* 0x0000840001257983 */ /* 0x000e220000100800 */
[----:B------:R-:W-:-:S04]  /*3150*/  LOP3.LUT R17, R96, 0x2c, RZ, 0xfc, !PT ;  /* 0x0000002c60117812 */ /* 0x000fc800078efcff */
[----:B------:R-:W-:Y:S02]  /*3160*/  ISETP.GE.AND P1, PT, R17, UR7, PT ;  /* 0x0000000711007c0c */ /* 0x000fe4000bf26270 */
[----:B------:R-:W-:Y:S01]  /*3170*/  PRMT R17, RZ, 0x7610, R17 ;  /* 0x00007610ff117816 */ /* 0x000fe20000000011 */
[----:B-1----:R-:W-:-:S10]  /*3180*/  IMAD.WIDE R38, R39, 0x2, R2 ;  /* 0x0000000227267825 */ /* 0x002fd400078e0202 */
[----:B------:R1:W2:Y:S01]  /*3190*/  @!P1 LDG.E.U16 R17, desc[UR8][R38.64] ;  /* 0x0000000826119981 */ /* 0x0002a2000c1e1500 */
[----:B0-----:R-:W-:Y:S01]  /*31a0*/  IMAD.WIDE R36, R37, 0x2, R2 ;  /* 0x0000000225247825 */ /* 0x001fe200078e0202 */
[----:B-1----:R-:W-:-:S06]  /*31b0*/  PRMT R38, RZ, 0x7610, R38 ;  /* 0x00007610ff267816 */ /* 0x002fcc0000000026 */
[----:B------:R0:W2:Y:S04]  /*31c0*/  @!P4 LDG.E.U16 R38, desc[UR8][R36.64] ;  /* 0x000000082426c981 */ /* 0x0000a8000c1e1500 */
[----:B------:R-:W0:Y:S01]  /*31d0*/  LDL R37, [R1+0x88] ;  /* 0x0000880001257983 */ /* 0x000e220000100800 */
[C---:B------:R-:W-:Y:S02]  /*31e0*/  LOP3.LUT R89, R96.reuse, 0x32, RZ, 0xfc, !PT ;  /* 0x0000003260597812 */ /* 0x040fe400078efcff */
[----:B------:R-:W-:Y:S02]  /*31f0*/  LOP3.LUT R39, R96, 0x34, RZ, 0xfc, !PT ;  /* 0x0000003460277812 */ /* 0x000fe400078efcff */
[----:B------:R-:W-:Y:S02]  /*3200*/  ISETP.GE.AND P0, PT, R89, UR7, PT ;  /* 0x0000000759007c0c */ /* 0x000fe4000bf06270 */
[----:B------:R-:W-:-:S02]  /*3210*/  ISETP.GE.AND P1, PT, R39, UR7, PT ;  /* 0x0000000727007c0c */ /* 0x000fc4000bf26270 */
[----:B------:R-:W-:Y:S01]  /*3220*/  PRMT R39, RZ, 0x7610, R39 ;  /* 0x00007610ff277816 */ /* 0x000fe20000000027 */
[----:B0-----:R-:W-:-:S08]  /*3230*/  IMAD.WIDE R36, R37, 0x2, R2 ;  /* 0x0000000225247825 */ /* 0x001fd000078e0202 */
[----:B------:R0:W2:Y:S04]  /*3240*/  @!P0 LDG.E.U16 R39, desc[UR8][R36.64] ;  /* 0x0000000824278981 */ /* 0x0000a8000c1e1500 */
[----:B------:R-:W0:Y:S01]  /*3250*/  LDL R37, [R1+0x8c] ;  /* 0x00008c0001257983 */ /* 0x000e220000100800 */
[----:B------:R-:W-:Y:S01]  /*3260*/  PRMT R89, RZ, 0x7610, R89 ;  /* 0x00007610ff597816 */ /* 0x000fe20000000059 */
[----:B0-----:R-:W-:-:S05]  /*3270*/  IMAD.WIDE R36, R37, 0x2, R2 ;  /* 0x0000000225247825 */ /* 0x001fca00078e0202 */
[----:B------:R0:W2:Y:S04]  /*3280*/  @!P1 LDG.E.U16 R89, desc[UR8][R36.64] ;  /* 0x0000000824599981 */ /* 0x0000a8000c1e1500 */
[----:B------:R-:W2:Y:S01]  /*3290*/  LDL R37, [R1+0x90] ;  /* 0x0000900001257983 */ /* 0x000ea20000100800 */
[----:B0-----:R-:W-:Y:S02]  /*32a0*/  LOP3.LUT R36, R96, 0x36, RZ, 0xfc, !PT ;  /* 0x0000003660247812 */ /* 0x001fe400078efcff */
[----:B------:R-:W-:Y:S02]  /*32b0*/  PRMT R32, RZ, 0x7610, R32 ;  /* 0x00007610ff207816 */ /* 0x000fe40000000020 */
[----:B------:R-:W-:Y:S02]  /*32c0*/  ISETP.GE.AND P0, PT, R36, UR7, PT ;  /* 0x0000000724007c0c */ /* 0x000fe4000bf06270 */
[----:B------:R-:W-:-:S02]  /*32d0*/  LOP3.LUT R36, R96, 0x3a, RZ, 0xfc, !PT ;  /* 0x0000003a60247812 */ /* 0x000fc400078efcff */
[----:B------:R0:W3:Y:S02]  /*32e0*/  @!P5 LDG.E.U16 R32, desc[UR8][R90.64] ;  /* 0x000000085a20d981 */ /* 0x0000e4000c1e1500 */
[----:B------:R-:W-:Y:S02]  /*32f0*/  ISETP.GE.AND P1, PT, R36, UR7, PT ;  /* 0x0000000724007c0c */ /* 0x000fe4000bf26270 */
[----:B0-----:R-:W-:Y:S01]  /*3300*/  PRMT R90, RZ, 0x7610, R90 ;  /* 0x00007610ff5a7816 */ /* 0x001fe2000000005a */
[----:B--2---:R-:W-:-:S05]  /*3310*/  IMAD.WIDE R36, R37, 0x2, R2 ;  /* 0x0000000225247825 */ /* 0x004fca00078e0202 */
[----:B------:R0:W2:Y:S04]  /*3320*/  @!P0 LDG.E.U16 R90, desc[UR8][R36.64] ;  /* 0x00000008245a8981 */ /* 0x0000a8000c1e1500 */
[----:B------:R-:W0:Y:S01]  /*3330*/  LDL R37, [R1+0x94] ;  /* 0x0000940001257983 */ /* 0x000e220000100800 */
[----:B------:R-:W-:Y:S01]  /*3340*/  PRMT R91, RZ, 0x7610, R91 ;  /* 0x00007610ff5b7816 */ /* 0x000fe2000000005b */
[----:B0-----:R-:W-:-:S05]  /*3350*/  IMAD.WIDE R36, R37, 0x2, R2 ;  /* 0x0000000225247825 */ /* 0x001fca00078e0202 */
[----:B------:R0:W2:Y:S04]  /*3360*/  @!P1 LDG.E.U16 R91, desc[UR8][R36.64] ;  /* 0x00000008245b9981 */ /* 0x0000a8000c1e1500 */
[----:B------:R-:W2:Y:S01]  /*3370*/  LDL R37, [R1+0x98] ;  /* 0x0000980001257983 */ /* 0x000ea20000100800 */
[C---:B0-----:R-:W-:Y:S02]  /*3380*/  LOP3.LUT R36, R96.reuse, 0x3c, RZ, 0xfc, !PT ;  /* 0x0000003c60247812 */ /* 0x041fe400078efcff */
[----:B------:R-:W-:Y:S02]  /*3390*/  LOP3.LUT R96, R96, 0x3e, RZ, 0xfc, !PT ;  /* 0x0000003e60607812 */ /* 0x000fe400078efcff */
[----:B------:R-:W-:Y:S02]  /*33a0*/  ISETP.GE.AND P0, PT, R36, UR7, PT ;  /* 0x0000000724007c0c */ /* 0x000fe4000bf06270 */
[----:B------:R-:W-:-:S02]  /*33b0*/  ISETP.GE.AND P1, PT, R96, UR7, PT ;  /* 0x0000000760007c0c */ /* 0x000fc4000bf26270 */
[----:B------:R-:W-:Y:S01]  /*33c0*/  PRMT R96, RZ, 0x7610, R96 ;  /* 0x00007610ff607816 */ /* 0x000fe20000000060 */
[----:B--2---:R-:W-:-:S08]  /*33d0*/  IMAD.WIDE R36, R37, 0x2, R2 ;  /* 0x0000000225247825 */ /* 0x004fd000078e0202 */
[----:B------:R0:W2:Y:S04]  /*33e0*/  @!P0 LDG.E.U16 R96, desc[UR8][R36.64] ;  /* 0x0000000824608981 */ /* 0x0000a8000c1e1500 */
[----:B------:R-:W2:Y:S01]  /*33f0*/  LDL R37, [R1+0x9c] ;  /* 0x00009c0001257983 */ /* 0x000ea20000100800 */
[----:B0-----:R-:W0:Y:S01]  /*3400*/  S2R R36, SR_TID.X ;  /* 0x0000000000247919 */ /* 0x001e220000002100 */
[----:B------:R-:W-:Y:S02]  /*3410*/  PRMT R97, RZ, 0x7610, R97 ;  /* 0x00007610ff617816 */ /* 0x000fe40000000061 */
[----:B------:R1:W-:Y:S01]  /*3420*/  STL.64 [R1+0xb0], R2 ;  /* 0x0000b00201007387 */ /* 0x0003e20000100a00 */
[----:B0-----:R-:W-:-:S04]  /*3430*/  LOP3.LUT R36, R36, 0x3f, RZ, 0xc0, !PT ;  /* 0x0000003f24247812 */ /* 0x001fc800078ec0ff */
[----:B------:R-:W-:Y:S01]  /*3440*/  ISETP.GE.AND P0, PT, R36, UR7, PT ;  /* 0x0000000724007c0c */ /* 0x000fe2000bf06270 */
[----:B--2---:R-:W-:-:S05]  /*3450*/  IMAD.WIDE R36, R37, 0x2, R2 ;  /* 0x0000000225247825 */ /* 0x004fca00078e0202 */
[----:B------:R0:W2:Y:S01]  /*3460*/  @!P1 LDG.E.U16 R97, desc[UR8][R36.64] ;  /* 0x0000000824619981 */ /* 0x0000a2000c1e1500 */
[----:B------:R-:W-:Y:S01]  /*3470*/  BAR.SYNC.DEFER_BLOCKING 0x0 ;  /* 0x0000000000007b1d */ /* 0x000fe20000010000 */
[----:B-1----:R-:W-:Y:S02]  /*3480*/  IMAD.MOV.U32 R2, RZ, RZ, R99 ;  /* 0x000000ffff027224 */ /* 0x002fe400078e0063 */
[--C-:B------:R-:W-:Y:S01]  /*3490*/  IMAD.MOV.U32 R3, RZ, RZ, R98.reuse ;  /* 0x000000ffff037224 */ /* 0x100fe200078e0062 */
[----:B------:R-:W-:Y:S01]  /*34a0*/  PRMT R98, RZ, 0x7610, R98 ;  /* 0x00007610ff627816 */ /* 0x000fe20000000062 */
[----:B0-----:R-:W-:-:S03]  /*34b0*/  IMAD.WIDE R36, R117, 0x2, R2 ;  /* 0x0000000275247825 */ /* 0x001fc600078e0202 */
[----:B------:R0:W-:Y:S01]  /*34c0*/  STL.64 [R1+0x40], R2 ;  /* 0x0000400201007387 */ /* 0x0001e20000100a00 */
[----:B------:R-:W-:Y:S01]  /*34d0*/  PRMT R99, RZ, 0x7610, R99 ;  /* 0x00007610ff637816 */ /* 0x000fe20000000063 */
[----:B0-----:R-:W-:Y:S02]  /*34e0*/  IMAD.MOV.U32 R2, RZ, RZ, R101 ;  /* 0x000000ffff027224 */ /* 0x001fe400078e0065 */
[--C-:B------:R-:W-:Y:S01]  /*34f0*/  IMAD.MOV.U32 R3, RZ, RZ, R100.reuse ;  /* 0x000000ffff037224 */ /* 0x100fe200078e0064 */
[----:B------:R0:W2:Y:S04]  /*3500*/  @!P0 LDG.E.U16 R98, desc[UR8][R36.64] ;  /* 0x0000000824628981 */ /* 0x0000a8000c1e1500 */
[----:B------:R1:W-:Y:S01]  /*3510*/  STL.64 [R1+0x38], R2 ;  /* 0x0000380201007387 */ /* 0x0003e20000100a00 */
[----:B------:R-:W-:Y:S01]  /*3520*/  PRMT R100, RZ, 0x7610, R100 ;  /* 0x00007610ff647816 */ /* 0x000fe20000000064 */
[----:B0-----:R-:W-:-:S05]  /*3530*/  IMAD.WIDE R36, R117, 0x2, R2 ;  /* 0x0000000275247825 */ /* 0x001fca00078e0202 */
[----:B------:R0:W2:Y:S01]  /*3540*/  @!P0 LDG.E.U16 R99, desc[UR8][R36.64] ;  /* 0x0000000824638981 */ /* 0x0000a2000c1e1500 */
[----:B-1----:R-:W-:Y:S02]  /*3550*/  IMAD.MOV.U32 R2, RZ, RZ, R103 ;  /* 0x000000ffff027224 */ /* 0x002fe400078e0067 */
[----:B------:R-:W-:Y:S01]  /*3560*/  IMAD.MOV.U32 R3, RZ, RZ, R102 ;  /* 0x000000ffff037224 */ /* 0x000fe200078e0066 */
[----:B------:R-:W-:-:S04]  /*3570*/  PRMT R101, RZ, 0x7610, R101 ;  /* 0x00007610ff657816 */ /* 0x000fc80000000065 */
[----:B------:R1:W-:Y:S01]  /*3580*/  STL.64 [R1+0xb8], R2 ;  /* 0x0000b80201007387 */ /* 0x0003e20000100a00 */
[----:B0-----:R-:W-:-:S05]  /*3590*/  IMAD.WIDE R36, R117, 0x2, R2 ;  /* 0x0000000275247825 */ /* 0x001fca00078e0202 */
[----:B------:R0:W2:Y:S01]  /*35a0*/  @!P0 LDG.E.U16 R100, desc[UR8][R36.64] ;  /* 0x0000000824648981 */ /* 0x0000a2000c1e1500 */
[----:B-1----:R-:W-:Y:S02]  /*35b0*/  IMAD.MOV.U32 R2, RZ, RZ, R109 ;  /* 0x000000ffff027224 */ /* 0x002fe400078e006d */
[----:B------:R-:W-:Y:S02]  /*35c0*/  IMAD.MOV.U32 R3, RZ, RZ, R108 ;  /* 0x000000ffff037224 */ /* 0x000fe400078e006c */
[----:B0-----:R-:W-:-:S03]  /*35d0*/  IMAD.WIDE R36, R117, 0x2, R2 ;  /* 0x0000000275247825 */ /* 0x001fc600078e0202 */
[----:B------:R0:W-:Y:S01]  /*35e0*/  STL.64 [R1+0x30], R2 ;  /* 0x0000300201007387 */ /* 0x0001e20000100a00 */
[----:B------:R-:W-:-:S03]  /*35f0*/  PRMT R102, RZ, 0x7610, R102 ;  /* 0x00007610ff667816 */ /* 0x000fc60000000066 */
[----:B------:R1:W2:Y:S01]  /*3600*/  @!P0 LDG.E.U16 R101, desc[UR8][R36.64] ;  /* 0x0000000824658981 */ /* 0x0002a2000c1e1500 */
[----:B0-----:R-:W-:Y:S02]  /*3610*/  IMAD.MOV.U32 R2, RZ, RZ, R111 ;  /* 0x000000ffff027224 */ /* 0x001fe400078e006f */
[----:B------:R-:W-:Y:S02]  /*3620*/  IMAD.MOV.U32 R3, RZ, RZ, R110 ;  /* 0x000000ffff037224 */ /* 0x000fe400078e006e */
[----:B-1----:R-:W-:-:S03]  /*3630*/  IMAD.WIDE R36, R117, 0x2, R2 ;  /* 0x0000000275247825 */ /* 0x002fc600078e0202 */
        /* <DEDUP_REMOVED lines=8> */
[----:B------:R1:W2:Y:S04]  /*36c0*/  @!P0 LDG.E.U16 R103, desc[UR8][R36.64] ;  /* 0x0000000824678981 */ /* 0x0002a8000c1e1500 */
[----:B------:R-:W2:Y:S01]  /*36d0*/  LDL.LU R112, [R1] ;  /* 0x0000000001707983 */ /* 0x000ea20000300800 */
[----:B0-----:R-:W-:-:S03]  /*36e0*/  IMAD.MOV.U32 R2, RZ, RZ, R115 ;  /* 0x000000ffff027224 */ /* 0x001fc600078e0073 */
[----:B----4-:R0:W-:Y:S01]  /*36f0*/  STS.U16 [R118+UR5], R88 ;  /* 0x0000005876007988 */ /* 0x0101e20008000405 */
[----:B------:R-:W-:Y:S02]  /*3700*/  IMAD.MOV.U32 R3, RZ, RZ, R114 ;  /* 0x000000ffff037224 */ /* 0x000fe400078e0072 */
[----:B------:R-:W-:Y:S01]  /*3710*/  IMAD.MOV.U32 R114, RZ, RZ, R120 ;  /* 0x000000ffff727224 */ /* 0x000fe200078e0078 */
[----:B------:R-:W4:Y:S01]  /*3720*/  LDL.LU R110, [R1+0x8] ;  /* 0x00000800016e7983 */ /* 0x000f220000300800 */
[----:B-1----:R-:W-:-:S04]  /*3730*/  IMAD.WIDE R36, R117, 0x2, R2 ;  /* 0x0000000275247825 */ /* 0x002fc800078e0202 */
[----:B------:R-:W-:Y:S01]  /*3740*/  IMAD.MOV.U32 R115, RZ, RZ, R119 ;  /* 0x000000ffff737224 */ /* 0x000fe200078e0077 */
[----:B------:R1:W3:Y:S01]  /*3750*/  @!P0 LDG.E.U16 R108, desc[UR8][R36.64] ;  /* 0x00000008246c8981 */ /* 0x0002e2000c1e1500 */
[----:B0-----:R-:W-:-:S03]  /*3760*/  PRMT R88, RZ, 0x7610, R88 ;  /* 0x00007610ff587816 */ /* 0x001fc60000000058 */
[----:B------:R0:W-:Y:S01]  /*3770*/  STL.64 [R1+0xc0], R2 ;  /* 0x0000c00201007387 */ /* 0x0001e20000100a00 */
[----:B-1----:R-:W-:-:S03]  /*3780*/  IMAD.WIDE R36, R117, 0x2, R114 ;  /* 0x0000000275247825 */ /* 0x002fc600078e0272 */
[----:B------:R-:W-:Y:S04]  /*3790*/  STL.64 [R1+0x18], R114 ;  /* 0x0000187201007387 */ /* 0x000fe80000100a00 */
[----:B------:R-:W4:Y:S01]  /*37a0*/  LDL.LU R111, [R1+0x4] ;  /* 0x00000400016f7983 */ /* 0x000f220000300800 */
[----:B0-----:R-:W-:Y:S02]  /*37b0*/  IMAD.MOV.U32 R2, RZ, RZ, R122 ;  /* 0x000000ffff027224 */ /* 0x001fe400078e007a */
[----:B------:R-:W-:Y:S01]  /*37c0*/  IMAD.MOV.U32 R3, RZ, RZ, R121 ;  /* 0x000000ffff037224 */ /* 0x000fe200078e0079 */
[----:B------:R0:W3:Y:S04]  /*37d0*/  @!P0 LDG.E.U16 R88, desc[UR8][R36.64] ;  /* 0x0000000824588981 */ /* 0x0000e8000c1e1500 */
[----:B------:R1:W-:Y:S01]  /*37e0*/  STL.64 [R1+0x10], R2 ;  /* 0x0000100201007387 */ /* 0x0003e20000100a00 */
[----:B0-----:R-:W-:-:S04]  /*37f0*/  IMAD.WIDE R36, R117, 0x2, R2 ;  /* 0x0000000275247825 */ /* 0x001fc800078e0202 */
[----:B-1----:R-:W-:Y:S02]  /*3800*/  IMAD.MOV.U32 R2, RZ, RZ, R124 ;  /* 0x000000ffff027224 */ /* 0x002fe400078e007c */
[----:B------:R-:W-:Y:S01]  /*3810*/  IMAD.MOV.U32 R3, RZ, RZ, R123 ;  /* 0x000000ffff037224 */ /* 0x000fe200078e007b */
[----:B------:R-:W3:Y:S04]  /*3820*/  LDL.LU R124, [R1+0x54] ;  /* 0x00005400017c7983 */ /* 0x000ee80000300800 */
[----:B------:R-:W5:Y:S04]  /*3830*/  LDL.LU R123, [R1+0x58] ;  /* 0x00005800017b7983 */ /* 0x000f680000300800 */
[----:B------:R-:W-:Y:S04]  /*3840*/  STL.64 [R1+0xc8], R2 ;  /* 0x0000c80201007387 */ /* 0x000fe80000100a00 */
[----:B------:R-:W5:Y:S04]  /*3850*/  LDL.LU R122, [R1+0x5c] ;  /* 0x00005c00017a7983 */ /* 0x000f680000300800 */
[----:B------:R-:W5:Y:S04]  /*3860*/  LDL.LU R121, [R1+0x60] ;  /* 0x0000600001797983 */ /* 0x000f680000300800 */
[----:B------:R-:W5:Y:S04]  /*3870*/  LDL.LU R120, [R1+0x64] ;  /* 0x0000640001787983 */ /* 0x000f680000300800 */
[----:B------:R-:W5:Y:S04]  /*3880*/  LDL.LU R115, [R1+0x68] ;  /* 0x0000680001737983 */ /* 0x000f680000300800 */
[----:B------:R-:W5:Y:S04]  /*3890*/  LDL.LU R119, [R1+0x6c] ;  /* 0x00006c0001777983 */ /* 0x000f680000300800 */
[----:B------:R-:W5:Y:S01]  /*38a0*/  LDL.LU R114, [R1+0x70] ;  /* 0x0000700001727983 */ /* 0x000f620000300800 */
[----:B------:R-:W-:-:S03]  /*38b0*/  PRMT R109, RZ, 0x7610, R109 ;  /* 0x00007610ff6d7816 */ /* 0x000fc6000000006d */
[----:B------:R-:W-:Y:S04]  /*38c0*/  STS.U16 [R118+UR5+0x1000], R35 ;  /* 0x0010002376007988 */ /* 0x000fe80008000405 */
[----:B------:R0:W5:Y:S01]  /*38d0*/  @!P0 LDG.E.U16 R109, desc[UR8][R36.64] ;  /* 0x00000008246d8981 */ /* 0x000162000c1e1500 */
[----:B------:R-:W-:-:S03]  /*38e0*/  IMAD.MOV.U32 R113, RZ, RZ, R125 ;  /* 0x000000ffff717224 */ /* 0x000fc600078e007d */
[----:B------:R1:W-:Y:S01]  /*38f0*/  STS.U16 [R118+UR5+0x2000], R34 ;  /* 0x0020002276007988 */ /* 0x0003e20008000405 */
[----:B0-----:R-:W-:Y:S01]  /*3900*/  PRMT R36, RZ, 0x7610, R36 ;  /* 0x00007610ff247816 */ /* 0x001fe20000000024 */
[----:B-1----:R-:W-:Y:S01]  /*3910*/  IMAD.WIDE R34, R117, 0x2, R2 ;  /* 0x0000000275227825 */ /* 0x002fe200078e0202 */
[----:B------:R-:W-:-:S04]  /*3920*/  PRMT R37, RZ, 0x7610, R37 ;  /* 0x00007610ff257816 */ /* 0x000fc80000000025 */
[----:B------:R2:W5:Y:S04]  /*3930*/  @!P0 LDG.E.U16 R36, desc[UR8][R34.64] ;  /* 0x0000000822248981 */ /* 0x000568000c1e1500 */
[----:B------:R-:W-:Y:S04]  /*3940*/  STS.U16 [R118+UR5+0x3000], R11 ;  /* 0x0030000b76007988 */ /* 0x000fe80008000405 */
[----:B------:R4:W-:Y:S04]  /*3950*/  STS.U16 [R118+UR5+0x4000], R10 ;  /* 0x0040000a76007988 */ /* 0x0009e80008000405 */
[----:B------:R-:W-:Y:S04]  /*3960*/  STS.U16 [R118+UR5+0x5000], R9 ;  /* 0x0050000976007988 */ /* 0x000fe80008000405 */
[----:B------:R0:W-:Y:S04]  /*3970*/  STS.U16 [R118+UR5+0x6000], R8 ;  /* 0x0060000876007988 */ /* 0x0001e80008000405 */
[----:B------:R-:W-:Y:S01]  /*3980*/  STS.U16 [R118+UR5+0x7000], R7 ;  /* 0x0070000776007988 */ /* 0x000fe20008000405 */
[----:B--2---:R-:W-:-:S05]  /*3990*/  IMAD.WIDE R34, R117, 0x2, R112 ;  /* 0x0000000275227825 */ /* 0x004fca00078e0270 */
[----:B------:R1:W2:Y:S02]  /*39a0*/  @!P0 LDG.E.U16 R37, desc[UR8][R34.64] ;  /* 0x0000000822258981 */ /* 0x0002a4000c1e1500 */
[----:B-1----:R-:W-:Y:S02]  /*39b0*/  PRMT R34, RZ, 0x7610, R34 ;  /* 0x00007610ff227816 */ /* 0x002fe40000000022 */
[----:B------:R-:W-:Y:S01]  /*39c0*/  PRMT R35, RZ, 0x7610, R35 ;  /* 0x00007610ff237816 */ /* 0x000fe20000000023 */
[----:B----4-:R-:W-:-:S05]  /*39d0*/  IMAD.WIDE R10, R117, 0x2, R110 ;  /* 0x00000002750a7825 */ /* 0x010fca00078e026e */
[----:B------:R1:W4:Y:S01]  /*39e0*/  @!P0 LDG.E.U16 R34, desc[UR8][R10.64] ;  /* 0x000000080a228981 */ /* 0x000322000c1e1500 */
[----:B---3--:R-:W-:Y:S02]  /*39f0*/  IMAD.MOV.U32 R3, RZ, RZ, R124 ;  /* 0x000000ffff037224 */ /* 0x008fe400078e007c */
[----:B-----5:R-:W-:-:S04]  /*3a00*/  IMAD.MOV.U32 R2, RZ, RZ, R123 ;  /* 0x000000ffff027224 */ /* 0x020fc800078e007b */
[----:B-1----:R-:W-:-:S04]  /*3a10*/  IMAD.WIDE R10, R117, 0x2, R2 ;  /* 0x00000002750a7825 */ /* 0x002fc800078e0202 */
[----:B------:R-:W-:Y:S01]  /*3a20*/  IMAD.MOV.U32 R125, RZ, RZ, R122 ;  /* 0x000000ffff7d7224 */ /* 0x000fe200078e007a */
[----:B------:R1:W3:Y:S01]  /*3a30*/  @!P0 LDG.E.U16 R35, desc[UR8][R10.64] ;  /* 0x000000080a238981 */ /* 0x0002e2000c1e1500 */
[----:B------:R-:W-:-:S04]  /*3a40*/  IMAD.MOV.U32 R124, RZ, RZ, R121 ;  /* 0x000000ffff7c7224 */ /* 0x000fc800078e0079 */
[----:B0-----:R-:W-:Y:S01]  /*3a50*/  IMAD.WIDE R8, R117, 0x2, R124 ;  /* 0x0000000275087825 */ /* 0x001fe200078e027c */
[----:B-1----:R-:W-:-:S03]  /*3a60*/  PRMT R10, RZ, 0x7610, R10 ;  /* 0x00007610ff0a7816 */ /* 0x002fc6000000000a */
[----:B------:R-:W-:Y:S02]  /*3a70*/  IMAD.MOV.U32 R122, RZ, RZ, R115 ;  /* 0x000000ffff7a7224 */ /* 0x000fe400078e0073 */
[----:B------:R-:W-:Y:S01]  /*3a80*/  IMAD.MOV.U32 R123, RZ, RZ, R120 ;  /* 0x000000ffff7b7224 */ /* 0x000fe200078e0078 */
[----:B------:R-:W-:Y:S01]  /*3a90*/  PRMT R11, RZ, 0x7610, R11 ;  /* 0x00007610ff0b7816 */ /* 0x000fe2000000000b */
[----:B------:R0:W5:Y:S01]  /*3aa0*/  @!P0 LDG.E.U16 R10, desc[UR8][R8.64] ;  /* 0x00000008080a8981 */ /* 0x000162000c1e1500 */
[----:B------:R-:W-:Y:S01]  /*3ab0*/  LOP3.LUT R115, R118, 0x20, RZ, 0x3c, !PT ;  /* 0x0000002076737812 */ /* 0x000fe200078e3cff */
[----:B------:R-:W-:Y:S02]  /*3ac0*/  IMAD.MOV.U32 R121, RZ, RZ, R119 ;  /* 0x000000ffff797224 */ /* 0x000fe400078e0077 */
[----:B------:R-:W-:Y:S01]  /*3ad0*/  IMAD.MOV.U32 R120, RZ, RZ, R114 ;  /* 0x000000ffff787224 */ /* 0x000fe200078e0072 */
[----:B------:R-:W5:Y:S01]  /*3ae0*/  LDL R119, [R1+0x50] ;  /* 0x0000500001777983 */ /* 0x000f620000100800 */
[----:B0-----:R-:W-:-:S03]  /*3af0*/  IMAD.WIDE R8, R117, 0x2, R122 ;  /* 0x0000000275087825 */ /* 0x001fc600078e027a */
[----:B------:R0:W-:Y:S04]  /*3b00*/  STS.U16 [R115+UR5+0x400], R6 ;  /* 0x0004000673007988 */ /* 0x0001e80008000405 */
[----:B------:R1:W5:Y:S01]  /*3b10*/  @!P0 LDG.E.U16 R11, desc[UR8][R8.64] ;  /* 0x00000008080b8981 */ /* 0x000362000c1e1500 */
[----:B0-----:R-:W-:Y:S01]  /*3b20*/  IMAD.WIDE R6, R117, 0x2, R120 ;  /* 0x0000000275067825 */ /* 0x001fe200078e0278 */
[----:B-1----:R-:W-:-:S06]  /*3b30*/  PRMT R8, RZ, 0x7610, R8 ;  /* 0x00007610ff087816 */ /* 0x002fcc0000000008 */
[----:B------:R-:W5:Y:S04]  /*3b40*/  @!P0 LDG.E.U16 R8, desc[UR8][R6.64] ;  /* 0x0000000806088981 */ /* 0x000f68000c1e1500 */
[----:B------:R-:W-:Y:S04]  /*3b50*/  STS.U16 [R115+UR5+0x1400], R5 ;  /* 0x0014000573007988 */ /* 0x000fe80008000405 */
[----:B------:R-:W-:Y:S04]  /*3b60*/  STS.U16 [R115+UR5+0x2400], R4 ;  /* 0x0024000473007988 */ /* 0x000fe80008000405 */
[----:B------:R-:W-:Y:S04]  /*3b70*/  STS.U16 [R115+UR5+0x3400], R33 ;  /* 0x0034002173007988 */ /* 0x000fe80008000405 */
[----:B------:R-:W-:Y:S04]  /*3b80*/  STS.U16 [R115+UR5+0x4400], R32 ;  /* 0x0044002073007988 */ /* 0x000fe80008000405 */
[----:B------:R0:W-:Y:S04]  /*3b90*/  STS.U16 [R115+UR5+0x5400], R23 ;  /* 0x0054001773007988 */ /* 0x0001e80008000405 */
[----:B0-----:R-:W5:Y:S01]  /*3ba0*/  LDL R23, [R1+0x4c] ;  /* 0x00004c0001177983 */ /* 0x001f620000100800 */
[----:B------:R-:W-:-:S03]  /*3bb0*/  LOP3.LUT R114, R118, 0x40, RZ, 0x3c, !PT ;  /* 0x0000004076727812 */ /* 0x000fc600078e3cff */
[----:B------:R-:W-:Y:S04]  /*3bc0*/  STS.U16 [R115+UR5+0x6400], R39 ;  /* 0x0064002773007988 */ /* 0x000fe80008000405 */
[----:B------:R-:W-:Y:S01]  /*3bd0*/  STS.U16 [R115+UR5+0x7400], R91 ;  /* 0x0074005b73007988 */ /* 0x000fe20008000405 */
[----:B------:R-:W-:-:S03]  /*3be0*/  LOP3.LUT R9, R118, 0x60, RZ, 0x3c, !PT ;  /* 0x0000006076097812 */ /* 0x000fc600078e3cff */
[----:B------:R-:W-:Y:S04]  /*3bf0*/  STS.U16 [R114+UR5+0x800], R22 ;  /* 0x0008001672007988 */ /* 0x000fe80008000405 */
        /* <DEDUP_REMOVED lines=25> */
[----:B--2---:R-:W-:Y:S04]  /*3d90*/  STS.U16 [R116+UR5+0xa800], R37 ;  /* 0x00a8002574007988 */ /* 0x004fe80008000405 */
[----:B----4-:R-:W-:Y:S04]  /*3da0*/  STS.U16 [R116+UR5+0xac00], R34 ;  /* 0x00ac002274007988 */ /* 0x010fe80008000405 */
[----:B---3--:R-:W-:Y:S04]  /*3db0*/  STS.U16 [R116+UR5+0xb000], R35 ;  /* 0x00b0002374007988 */ /* 0x008fe80008000405 */
[----:B-----5:R-:W-:Y:S04]  /*3dc0*/  STS.U16 [R116+UR5+0xb400], R10 ;  /* 0x00b4000a74007988 */ /* 0x020fe80008000405 */
[----:B------:R-:W-:Y:S04]  /*3dd0*/  STS.U16 [R116+UR5+0xb800], R11 ;  /* 0x00b8000b74007988 */ /* 0x000fe80008000405 */
[----:B------:R-:W-:Y:S01]  /*3de0*/  STS.U16 [R116+UR5+0xbc00], R8 ;  /* 0x00bc000874007988 */ /* 0x000fe20008000405 */
[----:B------:R-:W-:Y:S06]  /*3df0*/  BAR.SYNC.DEFER_BLOCKING 0x0 ;  /* 0x0000000000007b1d */ /* 0x000fec0000010000 */
[----:B------:R-:W-:Y:S04]  /*3e00*/  LDSM.16.MT88.4 R32, [R0] ;  /* 0x000000000020783b */ /* 0x000fe80000004200 */
[----:B------:R-:W0:Y:S04]  /*3e10*/  LDSM.16.M88.4 R8, [R23+UR5+0x8000] ;  /* 0x008000051708783b */ /* 0x000e280008000200 */
[----:B------:R-:W-:Y:S04]  /*3e20*/  LDSM.16.M88.4 R12, [R23+UR5+0x9000] ;  /* 0x00900005170c783b */ /* 0x000fe80008000200 */
[----:B------:R-:W1:Y:S04]  /*3e30*/  LDSM.16.M88.4 R4, [R23+UR5+0xa000] ;  /* 0x00a000051704783b */ /* 0x000e680008000200 */
[----:B------:R-:W-:Y:S04]  /*3e40*/  LDSM.16.M88.4 R16, [R23+UR5+0xb000] ;  /* 0x00b000051710783b */ /* 0x000fe80008000200 */
[----:B------:R-:W2:Y:S04]  /*3e50*/  LDSM.16.MT88.4 R20, [R0+0x80] ;  /* 0x000080000014783b */ /* 0x000ea80000004200 */
[----:B------:R-:W-:Y:S04]  /*3e60*/  LDSM.16.MT88.4 R100, [R0+0x180] ;  /* 0x000180000064783b */ /* 0x000fe80000004200 */
[----:B------:R-:W-:Y:S04]  /*3e70*/  LDSM.16.MT88.4 R36, [R0+0x2080] ;  /* 0x002080000024783b */ /* 0x000fe80000004200 */
[----:B------:R-:W-:Y:S01]  /*3e80*/  LDSM.16.MT88.4 R96, [R0+0x2000] ;  /* 0x002000000060783b */ /* 0x000fe20000004200 */
[C---:B0-----:R-:W-:Y:S03]  /*3e90*/  HMMA.16816.F32 R88, R32.reuse, R8, R92 ;  /* 0x000000082058723c */ /* 0x041fe6000000185c */
[----:B------:R-:W0:Y:S05]  /*3ea0*/  LDSM.16.MT88.4 R92, [R0+0x100] ;  /* 0x00010000005c783b */ /* 0x000e2a0000004200 */
[----:B-1----:R-:W-:Y:S08]  /*3eb0*/  HMMA.16816.F32 R72, R32, R4, R72 ;  /* 0x000000042048723c */ /* 0x002ff00000001848 */
[C---:B--2---:R-:W-:Y:S08]  /*3ec0*/  HMMA.16816.F32 R56, R20.reuse, R8, R56 ;  /* 0x000000081438723c */ /* 0x044ff00000001838 */
[C---:B------:R-:W-:Y:S08]  /*3ed0*/  HMMA.16816.F32 R52, R20.reuse, R12, R52 ;  /* 0x0000000c1434723c */ /* 0x040ff00000001834 */
[C---:B------:R-:W-:Y:S08]  /*3ee0*/  HMMA.16816.F32 R48, R20.reuse, R4, R48 ;  /* 0x000000041430723c */ /* 0x040ff00000001830 */
[----:B------:R-:W-:Y:S08]  /*3ef0*/  HMMA.16816.F32 R40, R20, R16, R40 ;  /* 0x000000101428723c */ /* 0x000ff00000001828 */
[C---:B0-----:R-:W-:Y:S08]  /*3f00*/  HMMA.16816.F32 R20, R92.reuse, R8, R104 ;  /* 0x000000085c14723c */ /* 0x041ff00000001868 */
[C---:B------:R-:W-:Y:S08]  /*3f10*/  HMMA.16816.F32 R24, R92.reuse, R12, R24 ;  /* 0x0000000c5c18723c */ /* 0x040ff00000001818 */
[C---:B------:R-:W-:Y:S08]  /*3f20*/  HMMA.16816.F32 R28, R92.reuse, R4, R28 ;  /* 0x000000045c1c723c */ /* 0x040ff0000000181c */
[----:B------:R-:W-:Y:S01]  /*3f30*/  HMMA.16816.F32 R44, R92, R16, R44 ;  /* 0x000000105c2c723c */ /* 0x000fe2000000182c */
[----:B------:R-:W-:-:S02]  /*3f40*/  IMAD.MOV.U32 R94, RZ, RZ, R110 ;  /* 0x000000ffff5e7224 */ /* 0x000fc400078e006e */
[----:B------:R-:W-:-:S05]  /*3f50*/  IMAD.MOV.U32 R95, RZ, RZ, R111 ;  /* 0x000000ffff5f7224 */ /* 0x000fca00078e006f */
[----:B------:R-:W-:Y:S01]  /*3f60*/  HMMA.16816.F32 R108, R100, R8, R60 ;  /* 0x00000008646c723c */ /* 0x000fe2000000183c */
[----:B------:R-:W-:Y:S02]  /*3f70*/  IMAD.MOV.U32 R62, RZ, RZ, R112 ;  /* 0x000000ffff3e7224 */ /* 0x000fe400078e0070 */
[----:B------:R-:W-:-:S05]  /*3f80*/  IMAD.MOV.U32 R63, RZ, RZ, R113 ;  /* 0x000000ffff3f7224 */ /* 0x000fca00078e0071 */
[----:B------:R-:W-:Y:S01]  /*3f90*/  HMMA.16816.F32 R112, R100, R4, R76 ;  /* 0x000000046470723c */ /* 0x000fe2000000184c */
[----:B------:R-:W-:Y:S01]  /*3fa0*/  IMAD.MOV.U32 R4, RZ, RZ, R94 ;  /* 0x000000ffff047224 */ /* 0x000fe200078e005e */
[----:B------:R-:W-:Y:S01]  /*3fb0*/  LDSM.16.M88.4 R76, [R119+UR5+0xa000] ;  /* 0x00a00005774c783b */ /* 0x000fe20008000200 */
[----:B------:R-:W-:-:S05]  /*3fc0*/  IMAD.MOV.U32 R5, RZ, RZ, R95 ;  /* 0x000000ffff057224 */ /* 0x000fca00078e005f */
[C---:B------:R-:W-:Y:S08]  /*3fd0*/  HMMA.16816.F32 R80, R32.reuse, R12, R80 ;  /* 0x0000000c2050723c */ /* 0x040ff00000001850 */
[----:B------:R-:W-:Y:S01]  /*3fe0*/  HMMA.16816.F32 R64, R32, R16, R64 ;  /* 0x000000102040723c */ /* 0x000fe20000001840 */
[----:B------:R-:W0:Y:S07]  /*3ff0*/  LDSM.16.MT88.4 R32, [R0+0x2100] ;  /* 0x002100000020783b */ /* 0x000e2e0000004200 */
[C---:B------:R-:W-:Y:S01]  /*4000*/  HMMA.16816.F32 R104, R100.reuse, R12, R68 ;  /* 0x0000000c6468723c */ /* 0x040fe20000001844 */
[----:B------:R-:W-:Y:S07]  /*4010*/  LDSM.16.M88.4 R68, [R119+UR5+0x9000] ;  /* 0x009000057744783b */ /* 0x000fee0008000200 */
[----:B------:R-:W-:Y:S01]  /*4020*/  HMMA.16816.F32 R92, R100, R16, R84 ;  /* 0x00000010645c723c */ /* 0x000fe20000001854 */
[----:B------:R-:W1:Y:S01]  /*4030*/  LDSM.16.MT88.4 R100, [R0+0x2180] ;  /* 0x002180000064783b */ /* 0x000e620000004200 */
[----:B------:R-:W-:-:S02]  /*4040*/  IMAD.MOV.U32 R16, RZ, RZ, R62 ;  /* 0x000000ffff107224 */ /* 0x000fc400078e003e */
[----:B------:R-:W-:Y:S01]  /*4050*/  IMAD.MOV.U32 R17, RZ, RZ, R63 ;  /* 0x000000ffff117224 */ /* 0x000fe200078e003f */
[----:B------:R-:W-:Y:S03]  /*4060*/  LDSM.16.M88.4 R84, [R119+UR5+0xb000] ;  /* 0x00b000057754783b */ /* 0x000fe60008000200 */
[C---:B------:R-:W-:Y:S01]  /*4070*/  HMMA.16816.F32 R56, R36.reuse, R10, R56 ;  /* 0x0000000a2438723c */ /* 0x040fe20000001838 */
[----:B------:R-:W-:Y:S07]  /*4080*/  LDSM.16.M88.4 R60, [R119+UR5+0x8000] ;  /* 0x00800005773c783b */ /* 0x000fee0008000200 */
[C---:B------:R-:W-:Y:S08]  /*4090*/  HMMA.16816.F32 R52, R36.reuse, R14, R52 ;  /* 0x0000000e2434723c */ /* 0x040ff00000001834 */
[C---:B------:R-:W-:Y:S08]  /*40a0*/  HMMA.16816.F32 R48, R36.reuse, R6, R48 ;  /* 0x000000062430723c */ /* 0x040ff00000001830 */
[----:B------:R-:W-:Y:S01]  /*40b0*/  HMMA.16816.F32 R40, R36, R18, R40 ;  /* 0x000000122428723c */ /* 0x000fe20000001828 */
[----:B------:R-:W2:Y:S07]  /*40c0*/  LDSM.16.MT88.4 R36, [R0+0x4080] ;  /* 0x004080000024783b */ /* 0x000eae0000004200 */
[C---:B0-----:R-:W-:Y:S08]  /*40d0*/  HMMA.16816.F32 R20, R32.reuse, R10, R20 ;  /* 0x0000000a2014723c */ /* 0x041ff00000001814 */
[C---:B------:R-:W-:Y:S08]  /*40e0*/  HMMA.16816.F32 R24, R32.reuse, R14, R24 ;  /* 0x0000000e2018723c */ /* 0x040ff00000001818 */
[C---:B------:R-:W-:Y:S08]  /*40f0*/  HMMA.16816.F32 R28, R32.reuse, R6, R28 ;  /* 0x00000006201c723c */ /* 0x040ff0000000181c */
[----:B------:R-:W-:Y:S01]  /*4100*/  HMMA.16816.F32 R44, R32, R18, R44 ;  /* 0x00000012202c723c */ /* 0x000fe2000000182c */
[----:B------:R-:W0:Y:S07]  /*4110*/  LDSM.16.MT88.4 R32, [R0+0x4100] ;  /* 0x004100000020783b */ /* 0x000e2e0000004200 */
[C---:B------:R-:W-:Y:S08]  /*4120*/  HMMA.16816.F32 R88, R96.reuse, R10, R88 ;  /* 0x0000000a6058723c */ /* 0x040ff00000001858 */
[C---:B------:R-:W-:Y:S08]  /*4130*/  HMMA.16816.F32 R80, R96.reuse, R14, R80 ;  /* 0x0000000e6050723c */ /* 0x040ff00000001850 */
[C---:B------:R-:W-:Y:S08]  /*4140*/  HMMA.16816.F32 R72, R96.reuse, R6, R72 ;  /* 0x000000066048723c */ /* 0x040ff00000001848 */
[----:B------:R-:W-:Y:S01]  /*4150*/  HMMA.16816.F32 R64, R96, R18, R64 ;  /* 0x000000126040723c */ /* 0x000fe20000001840 */
[----:B------:R-:W3:Y:S07]  /*4160*/  LDSM.16.MT88.4 R96, [R0+0x4000] ;  /* 0x004000000060783b */ /* 0x000eee0000004200 */
[C---:B-1----:R-:W-:Y:S01]  /*4170*/  HMMA.16816.F32 R108, R100.reuse, R10, R108 ;  /* 0x0000000a646c723c */ /* 0x042fe2000000186c */
[----:B------:R-:W1:Y:S07]  /*4180*/  LDSM.16.MT88.4 R8, [R0+0x4180] ;  /* 0x004180000008783b */ /* 0x000e6e0000004200 */
[C---:B------:R-:W-:Y:S08]  /*4190*/  HMMA.16816.F32 R104, R100.reuse, R14, R104 ;  /* 0x0000000e6468723c */ /* 0x040ff00000001868 */
[C---:B------:R-:W-:Y:S08]  /*41a0*/  HMMA.16816.F32 R12, R100.reuse, R6, R112 ;  /* 0x00000006640c723c */ /* 0x040ff00000001870 */
[----:B------:R-:W-:Y:S08]  /*41b0*/  HMMA.16816.F32 R100, R100, R18, R92 ;  /* 0x000000126464723c */ /* 0x000ff0000000185c */
[C---:B--2---:R-:W-:Y:S08]  /*41c0*/  HMMA.16816.F32 R56, R36.reuse, R60, R56 ;  /* 0x0000003c2438723c */ /* 0x044ff00000001838 */
[C---:B------:R-:W-:Y:S08]  /*41d0*/  HMMA.16816.F32 R52, R36.reuse, R68, R52 ;  /* 0x000000442434723c */ /* 0x040ff00000001834 */
[C---:B------:R-:W-:Y:S08]  /*41e0*/  HMMA.16816.F32 R48, R36.reuse, R76, R48 ;  /* 0x0000004c2430723c */ /* 0x040ff00000001830 */
[----:B------:R-:W-:Y:S01]  /*41f0*/  HMMA.16816.F32 R40, R36, R84, R40 ;  /* 0x000000542428723c */ /* 0x000fe20000001828 */
[----:B------:R-:W2:Y:S07]  /*4200*/  LDSM.16.MT88.4 R36, [R0+0x6100] ;  /* 0x006100000024783b */ /* 0x000eae0000004200 */
[C---:B0-----:R-:W-:Y:S08]  /*4210*/  HMMA.16816.F32 R20, R32.reuse, R60, R20 ;  /* 0x0000003c2014723c */ /* 0x041ff00000001814 */
[C---:B------:R-:W-:Y:S08]  /*4220*/  HMMA.16816.F32 R24, R32.reuse, R68, R24 ;  /* 0x000000442018723c */ /* 0x040ff00000001818 */
[C---:B------:R-:W-:Y:S08]  /*4230*/  HMMA.16816.F32 R28, R32.reuse, R76, R28 ;  /* 0x0000004c201c723c */ /* 0x040ff0000000181c */
[----:B------:R-:W-:Y:S08]  /*4240*/  HMMA.16816.F32 R44, R32, R84, R44 ;  /* 0x00000054202c723c */ /* 0x000ff0000000182c */
[-C--:B---3--:R-:W-:Y:S01]  /*4250*/  HMMA.16816.F32 R92, R96, R60.reuse, R88 ;  /* 0x0000003c605c723c */ /* 0x088fe20000001858 */
[----:B------:R-:W0:Y:S07]  /*4260*/  LDSM.16.MT88.4 R88, [R0+0x6080] ;  /* 0x006080000058783b */ /* 0x000e2e0000004200 */
[----:B-1----:R-:W-:Y:S01]  /*4270*/  HMMA.16816.F32 R32, R8, R60, R108 ;  /* 0x0000003c0820723c */ /* 0x002fe2000000186c */
[----:B------:R-:W-:Y:S01]  /*4280*/  IMAD.MOV.U32 R60, RZ, RZ, R16 ;  /* 0x000000ffff3c7224 */ /* 0x000fe200078e0010 */
[----:B------:R-:W3:Y:S01]  /*4290*/  LDL.LU.64 R108, [R1+0x18] ;  /* 0x00001800016c7983 */ /* 0x000ee20000300a00 */
[----:B------:R-:W-:-:S05]  /*42a0*/  IMAD.MOV.U32 R61, RZ, RZ, R17 ;  /* 0x000000ffff3d7224 */ /* 0x000fca00078e0011 */
[C---:B------:R-:W-:Y:S08]  /*42b0*/  HMMA.16816.F32 R16, R8.reuse, R68, R104 ;  /* 0x000000440810723c */ /* 0x040ff00000001868 */
[C---:B------:R-:W-:Y:S08]  /*42c0*/  HMMA.16816.F32 R12, R8.reuse, R76, R12 ;  /* 0x0000004c080c723c */ /* 0x040ff0000000180c */
[----:B------:R-:W-:Y:S01]  /*42d0*/  HMMA.16816.F32 R8, R8, R84, R100 ;  /* 0x000000540808723c */ /* 0x000fe20000001864 */
[----:B------:R-:W1:Y:S07]  /*42e0*/  LDC R101, c[0x0][0x3ac] ;  /* 0x0000eb00ff657b82 */ /* 0x000e6e0000000800 */
[----:B------:R-:W-:Y:S01]  /*42f0*/  HMMA.16816.F32 R80, R96, R68, R80 ;  /* 0x000000446050723c */ /* 0x000fe20000001850 */
[----:B------:R-:W4:Y:S01]  /*4300*/  LDL.LU.64 R68, [R1+0x10] ;  /* 0x0000100001447983 */ /* 0x000f220000300a00 */
[----:B-1----:R-:W-:-:S04]  /*4310*/  IMAD.SHL.U32 R101, R101, 0x40, RZ ;  /* 0x0000004065657824 */ /* 0x002fc800078e00ff */
[C---:B------:R-:W-:Y:S02]  /*4320*/  IMAD.WIDE R120, R101.reuse, 0x2, R120 ;  /* 0x0000000265787825 */ /* 0x040fe400078e0278 */
[----:B--2---:R-:W-:Y:S03]  /*4330*/  HMMA.16816.F32 R104, R36, R62, R20 ;  /* 0x0000003e2468723c */ /* 0x004fe60000001814 */
[----:B------:R-:W-:Y:S01]  /*4340*/  STL [R1+0x70], R120 ;  /* 0x0000707801007387 */ /* 0x000fe20000100800 */
[----:B------:R-:W-:-:S03]  /*4350*/  IMAD.WIDE R20, R101, 0x2, R2 ;  /* 0x0000000265147825 */ /* 0x000fc600078e0202 */
[----:B------:R-:W-:Y:S04]  /*4360*/  STL [R1+0x6c], R121 ;  /* 0x00006c7901007387 */ /* 0x000fe80000100800 */
[----:B------:R-:W2:Y:S04]  /*4370*/  LDL.LU.64 R114, [R1+0x20] ;  /* 0x0000200001727983 */ /* 0x000ea80000300a00 */
[----:B------:R-:W5:Y:S01]  /*4380*/  LDL.LU.64 R2, [R1+0xc8] ;  /* 0x0000c80001027983 */ /* 0x000f620000300a00 */
[----:B------:R-:W-:Y:S01]  /*4390*/  HMMA.16816.F32 R72, R96, R76, R72 ;  /* 0x0000004c6048723c */ /* 0x000fe20000001848 */
[----:B------:R-:W-:-:S02]  /*43a0*/  IMAD.MOV.U32 R76, RZ, RZ, R4 ;  /* 0x000000ffff4c7224 */ /* 0x000fc400078e0004 */
[----:B------:R-:W-:Y:S01]  /*43b0*/  IMAD.MOV.U32 R77, RZ, RZ, R5 ;  /* 0x000000ffff4d7224 */ /* 0x000fe200078e0005 */
[----:B------:R-:W2:Y:S04]  /*43c0*/  LDL.LU.64 R110, [R1+0x28] ;  /* 0x00002800016e7983 */ /* 0x000ea80000300a00 */
[----:B------:R-:W-:Y:S01]  /*43d0*/  HMMA.16816.F32 R64, R96, R84, R64 ;  /* 0x000000546040723c */ /* 0x000fe20000001840 */
[----:B------:R-:W1:Y:S04]  /*43e0*/  LDSM.16.MT88.4 R96, [R0+0x6000] ;  /* 0x006000000060783b */ /* 0x000e680000004200 */
[----:B------:R-:W1:Y:S01]  /*43f0*/  LDSM.16.MT88.4 R4, [R0+0x6180] ;  /* 0x006180000004783b */ /* 0x000e620000004200 */
[----:B------:R-:W-:-:S04]  /*4400*/  IMAD.WIDE R122, R101, 0x2, R122 ;  /* 0x00000002657a7825 */ /* 0x000fc800078e027a */
[C---:B------:R-:W-:Y:S01]  /*4410*/  IMAD.WIDE R124, R101.reuse, 0x2, R124 ;  /* 0x00000002657c7825 */ /* 0x040fe200078e027c */
[----:B------:R-:W-:Y:S04]  /*4420*/  STL [R1+0x68], R122 ;  /* 0x0000687a01007387 */ /* 0x000fe80000100800 */
[----:B------:R-:W2:Y:S04]  /*4430*/  LDL.LU.64 R112, [R1+0x30] ;  /* 0x0000300001707983 */ /* 0x000ea80000300a00 */
[----:B------:R-:W-:Y:S04]  /*4440*/  STL [R1+0x64], R123 ;  /* 0x0000647b01007387 */ /* 0x000fe80000100800 */
[----:B------:R-:W-:Y:S01]  /*4450*/  STL [R1+0x60], R124 ;  /* 0x0000607c01007387 */ /* 0x000fe20000100800 */
[-C--:B0-----:R-:W-:Y:S03]  /*4460*/  HMMA.16816.F32 R56, R88, R62.reuse, R56 ;  /* 0x0000003e5838723c */ /* 0x081fe60000001838 */
[----:B------:R-:W-:Y:S04]  /*4470*/  STL [R1+0x5c], R125 ;  /* 0x00005c7d01007387 */ /* 0x000fe80000100800 */
[----:B------:R-:W-:Y:S04]  /*4480*/  STL [R1+0x58], R20 ;  /* 0x0000581401007387 */ /* 0x000fe80000100800 */
[----:B------:R0:W-:Y:S04]  /*4490*/  STL [R1+0x54], R21 ;  /* 0x0000541501007387 */ /* 0x0001e80000100800 */
[----:B------:R-:W2:Y:S01]  /*44a0*/  LDL.LU.64 R102, [R1+0x38] ;  /* 0x0000380001667983 */ /* 0x000ea20000300a00 */
[----:B-1----:R-:W-:Y:S01]  /*44b0*/  HMMA.16816.F32 R92, R96, R62, R92 ;  /* 0x0000003e605c723c */ /* 0x002fe2000000185c */
[----:B0-----:R-:W-:-:S07]  /*44c0*/  IMAD.WIDE R20, R101, 0x2, R60 ;  /* 0x0000000265147825 */ /* 0x001fce00078e023c */
[----:B------:R-:W-:Y:S01]  /*44d0*/  HMMA.16816.F32 R60, R4, R62, R32 ;  /* 0x0000003e043c723c */ /* 0x000fe20000001820 */
[C---:B------:R-:W-:Y:S01]  /*44e0*/  IMAD.WIDE R22, R101.reuse, 0x2, R76 ;  /* 0x0000000265167825 */ /* 0x040fe200078e024c */
[----:B------:R-:W0:Y:S03]  /*44f0*/  LDC R34, c[0x0][0x3a8] ;  /* 0x0000ea00ff227b82 */ /* 0x000e260000000800 */
[C---:B-----5:R-:W-:Y:S02]  /*4500*/  IMAD.WIDE R32, R101.reuse, 0x2, R2 ;  /* 0x0000000265207825 */ /* 0x060fe400078e0202 */
[----:B------:R-:W5:Y:S01]  /*4510*/  LDL.LU.64 R2, [R1+0xc0] ;  /* 0x0000c00001027983 */ /* 0x000f620000300a00 */
[-C--:B------:R-:W-:Y:S03]  /*4520*/  HMMA.16816.F32 R80, R96, R70.reuse, R80 ;  /* 0x000000466050723c */ /* 0x080fe60000001850 */
[----:B------:R-:W-:Y:S04]  /*4530*/  STL [R1+0x8], R22 ;  /* 0x0000081601007387 */ /* 0x000fe80000100800 */
[----:B------:R4:W-:Y:S01]  /*4540*/  STL [R1+0x4], R23 ;  /* 0x0000041701007387 */ /* 0x0009e20000100800 */
[-C--:B------:R-:W-:Y:S03]  /*4550*/  HMMA.16816.F32 R52, R88, R70.reuse, R52 ;  /* 0x000000465834723c */ /* 0x080fe60000001834 */
[----:B------:R3:W-:Y:S05]  /*4560*/  STL [R1], R20 ;  /* 0x0000001401007387 */ /* 0x0007ea0000100800 */
[----:B------:R-:W-:Y:S01]  /*4570*/  HMMA.16816.F32 R24, R36, R70, R24 ;  /* 0x000000462418723c */ /* 0x000fe20000001818 */
[----:B----4-:R-:W-:-:S07]  /*4580*/  IMAD.WIDE R22, R101, 0x2, R68 ;  /* 0x0000000265167825 */ /* 0x010fce00078e0244 */
[C---:B------:R-:W-:Y:S08]  /*4590*/  HMMA.16816.F32 R72, R96.reuse, R78, R72 ;  /* 0x0000004e6048723c */ /* 0x040ff00000001848 */
[----:B------:R-:W-:Y:S01]  /*45a0*/  HMMA.16816.F32 R64, R96, R86, R64 ;  /* 0x000000566040723c */ /* 0x000fe20000001840 */
[----:B------:R-:W4:Y:S07]  /*45b0*/  LDL.LU.64 R98, [R1+0x40] ;  /* 0x0000400001627983 */ /* 0x000f2e0000300a00 */
[----:B------:R-:W-:Y:S01]  /*45c0*/  HMMA.16816.F32 R68, R4, R70, R16 ;  /* 0x000000460444723c */ /* 0x000fe20000001810 */
[----:B-----5:R-:W-:-:S02]  /*45d0*/  IMAD.WIDE R16, R101, 0x2, R2 ;  /* 0x0000000265107825 */ /* 0x020fc400078e0202 */
[----:B------:R-:W5:Y:S05]  /*45e0*/  LDL.LU.64 R2, [R1+0xb8] ;  /* 0x0000b80001027983 */ /* 0x000f6a0000300a00 */
[-C--:B------:R-:W-:Y:S08]  /*45f0*/  HMMA.16816.F32 R48, R88, R78.reuse, R48 ;  /* 0x0000004e5830723c */ /* 0x080ff00000001830 */
[-C--:B------:R-:W-:Y:S08]  /*4600*/  HMMA.16816.F32 R28, R36, R78.reuse, R28 ;  /* 0x0000004e241c723c */ /* 0x080ff0000000181c */
[----:B------:R-:W-:Y:S01]  /*4610*/  HMMA.16816.F32 R76, R4, R78, R12 ;  /* 0x0000004e044c723c */ /* 0x000fe2000000180c */
[----:B-----5:R-:W-:-:S02]  /*4620*/  IMAD.WIDE R12, R101, 0x2, R2 ;  /* 0x00000002650c7825 */ /* 0x020fc400078e0202 */
[----:B------:R-:W5:Y:S01]  /*4630*/  LDL.LU.64 R2, [R1+0xb0] ;  /* 0x0000b00001027983 */ /* 0x000f620000300a00 */
[----:B------:R-:W-:-:S04]  /*4640*/  UIADD3 UR6, UPT, UPT, UR6, -0x1, URZ ;  /* 0xffffffff06067890 */ /* 0x000fc8000fffe0ff */
[----:B------:R-:W-:Y:S01]  /*4650*/  UISETP.NE.U32.AND UP0, UPT, UR6, URZ, UPT ;  /* 0x000000ff0600728c */ /* 0x000fe2000bf05070 */
[----:B------:R-:W-:Y:S01]  /*4660*/  HMMA.16816.F32 R40, R88, R86, R40 ;  /* 0x000000565828723c */ /* 0x000fe20000001828 */
[----:B--2---:R-:W-:-:S04]  /*4670*/  IMAD.WIDE R18, R101, 0x2, R114 ;  /* 0x0000000265127825 */ /* 0x004fc800078e0272 */
[----:B------:R-:W-:Y:S02]  /*4680*/  IMAD.MOV.U32 R125, RZ, RZ, R21 ;  /* 0x000000ffff7d7224 */ /* 0x000fe400078e0015 */
[----:B------:R-:W-:Y:S01]  /*4690*/  IMAD.MOV.U32 R115, RZ, RZ, R16 ;  /* 0x000000ffff737224 */ /* 0x000fe200078e0010 */
[----:B------:R-:W-:Y:S01]  /*46a0*/  HMMA.16816.F32 R44, R36, R86, R44 ;  /* 0x00000056242c723c */ /* 0x000fe2000000182c */
[----:B------:R-:W-:Y:S02]  /*46b0*/  IMAD.MOV.U32 R114, RZ, RZ, R17 ;  /* 0x000000ffff727224 */ /* 0x000fe400078e0011 */
[----:B---3--:R-:W-:-:S04]  /*46c0*/  IMAD.WIDE R20, R101, 0x2, R108 ;  /* 0x0000000265147825 */ /* 0x008fc800078e026c */
[C---:B------:R-:W-:Y:S01]  /*46d0*/  IMAD.WIDE R16, R101.reuse, 0x2, R110 ;  /* 0x0000000265107825 */ /* 0x040fe200078e026e */
[----:B------:R-:W-:Y:S03]  /*46e0*/  HMMA.16816.F32 R84, R4, R86, R8 ;  /* 0x000000560454723c */ /* 0x000fe60000001808 */
[----:B------:R-:W-:-:S04]  /*46f0*/  IMAD.WIDE R14, R101, 0x2, R112 ;  /* 0x00000002650e7825 */ /* 0x000fc800078e0270 */
[----:B------:R-:W-:-:S04]  /*4700*/  IMAD.WIDE R4, R101, 0x2, R102 ;  /* 0x0000000265047825 */ /* 0x000fc800078e0266 */
[----:B0-----:R-:W-:Y:S02]  /*4710*/  IMAD.SHL.U32 R34, R34, 0x40, RZ ;  /* 0x0000004022227824 */ /* 0x001fe400078e00ff */
[----:B----4-:R-:W-:Y:S01]  /*4720*/  IMAD.WIDE R6, R101, 0x2, R98 ;  /* 0x0000000265067825 */ /* 0x010fe200078e0262 */
[----:B------:R-:W-:-:S03]  /*4730*/  UIADD3 UR7, UPT, UPT, UR7, -0x40, URZ ;  /* 0xffffffc007077890 */ /* 0x000fc6000fffe0ff */
[----:B------:R-:W-:Y:S02]  /*4740*/  IMAD.MOV.U32 R124, RZ, RZ, R32 ;  /* 0x000000ffff7c7224 */ /* 0x000fe400078e0020 */
[----:B------:R-:W-:Y:S02]  /*4750*/  IMAD.MOV.U32 R123, RZ, RZ, R33 ;  /* 0x000000ffff7b7224 */ /* 0x000fe400078e0021 */
[----:B------:R-:W-:Y:S02]  /*4760*/  IMAD.MOV.U32 R122, RZ, RZ, R22 ;  /* 0x000000ffff7a7224 */ /* 0x000fe400078e0016 */
[----:B------:R-:W-:Y:S02]  /*4770*/  IMAD.MOV.U32 R121, RZ, RZ, R23 ;  /* 0x000000ffff797224 */ /* 0x000fe400078e0017 */
[----:B------:R-:W-:Y:S02]  /*4780*/  IMAD.MOV.U32 R120, RZ, RZ, R20 ;  /* 0x000000ffff787224 */ /* 0x000fe400078e0014 */
[----:B------:R-:W-:-:S02]  /*4790*/  IMAD.MOV.U32 R119, RZ, RZ, R21 ;  /* 0x000000ffff777224 */ /* 0x000fc400078e0015 */
        /* <DEDUP_REMOVED lines=12> */
[----:B-----5:R-:W-:Y:S01]  /*4860*/  IMAD.WIDE R2, R34, 0x2, R2 ;  /* 0x0000000222027825 */ /* 0x020fe200078e0202 */
[----:B------:R-:W-:Y:S06]  /*4870*/  BRA.U UP0, `(.L_x_2) ;  /* 0xffffffd900707547 */ /* 0x000fec000b83ffff */
[----:B------:R-:W-:Y:S02]  /*4880*/  F2FP.F16.F32.PACK_AB R79, R87, R79 ;  /* 0x0000004f574f723e */ /* 0x000fe400000000ff */
[----:B------:R-:W-:Y:S02]  /*4890*/  F2FP.F16.F32.PACK_AB R78, R86, R78 ;  /* 0x0000004e564e723e */ /* 0x000fe400000000ff */
[----:B------:R-:W-:Y:S02]  /*48a0*/  F2FP.F16.F32.PACK_AB R77, R85, R77 ;  /* 0x0000004d554d723e */ /* 0x000fe400000000ff */
[----:B------:R-:W-:Y:S02]  /*48b0*/  F2FP.F16.F32.PACK_AB R76, R84, R76 ;  /* 0x0000004c544c723e */ /* 0x000fe400000000ff */
[----:B------:R-:W-:Y:S02]  /*48c0*/  F2FP.F16.F32.PACK_AB R31, R47, R31 ;  /* 0x0000001f2f1f723e */ /* 0x000fe400000000ff */
[----:B------:R-:W-:-:S02]  /*48d0*/  F2FP.F16.F32.PACK_AB R30, R46, R30 ;  /* 0x0000001e2e1e723e */ /* 0x000fc400000000ff */
        /* <DEDUP_REMOVED lines=25> */
[----:B------:R-:W-:-:S07]  /*4a70*/  F2FP.F16.F32.PACK_AB R80, R80, R92 ;  /* 0x0000005c5050723e */ /* 0x000fce00000000ff */
.L_x_1:
[----:B------:R-:W2:Y:S01]  /*4a80*/  LDL.LU R9, [R1+0xa8] ;  /* 0x0000a80001097983 */ /* 0x000ea20000300800 */
[----:B------:R-:W1:Y:S01]  /*4a90*/  S2R R4, SR_TID.X ;  /* 0x0000000000047919 */ /* 0x000e620000002100 */
[----:B------:R-:W3:Y:S01]  /*4aa0*/  S2UR UR5, SR_CgaCtaId ;  /* 0x00000000000579c3 */ /* 0x000ee20000008800 */
[----:B------:R-:W-:Y:S01]  /*4ab0*/  UMOV UR4, 0x400 ;  /* 0x0000040000047882 */ /* 0x000fe20000000000 */
[----:B------:R-:W4:Y:S01]  /*4ac0*/  LDCU.64 UR10, c[0x0][0x398] ;  /* 0x00007300ff0a77ac */ /* 0x000f220008000a00 */
[----:B------:R-:W5:Y:S01]  /*4ad0*/  LDL.LU R8, [R1+0xa4] ;  /* 0x0000a40001087983 */ /* 0x000f620000300800 */
[----:B------:R-:W0:Y:S03]  /*4ae0*/  LDCU.64 UR6, c[0x0][0x390] ;  /* 0x00007200ff0677ac */ /* 0x000e260008000a00 */
[----:B------:R-:W4:Y:S04]  /*4af0*/  LDL.LU R7, [R1+0x48] ;  /* 0x0000480001077983 */ /* 0x000f280000300800 */
[----:B------:R-:W4:Y:S01]  /*4b00*/  LDL.LU R6, [R1+0xa0] ;  /* 0x0000a00001067983 */ /* 0x000f220000300800 */
[----:B------:R-:W0:Y:S01]  /*4b10*/  S2R R5, SR_TID.X ;  /* 0x0000000000057919 */ /* 0x000e220000002100 */
[----:B---3--:R-:W-:Y:S01]  /*4b20*/  ULEA UR4, UR5, UR4, 0x18 ;  /* 0x0000000405047291 */ /* 0x008fe2000f8ec0ff */
[----:B------:R-:W3:Y:S01]  /*4b30*/  LDCU UR5, c[0x0][0x3b4] ;  /* 0x00007680ff0577ac */ /* 0x000ee20008000800 */
[----:B-1----:R-:W-:-:S02]  /*4b40*/  IMAD.SHL.U32 R2, R4, 0x8, RZ ;  /* 0x0000000804027824 */ /* 0x002fc400078e00ff */
[----:B------:R-:W-:-:S03]  /*4b50*/  IMAD.SHL.U32 R0, R4, 0x200, RZ ;  /* 0x0000020004007824 */ /* 0x000fc600078e00ff */
[----:B------:R-:W-:Y:S01]  /*4b60*/  LOP3.LUT R3, R2, 0x80, RZ, 0xc0, !PT ;  /* 0x0000008002037812 */ /* 0x000fe200078ec0ff */
[----:B------:R-:W-:Y:S01]  /*4b70*/  IMAD.SHL.U32 R2, R4, 0x10, RZ ;  /* 0x0000001004027824 */ /* 0x000fe200078e00ff */
[----:B------:R-:W-:-:S04]  /*4b80*/  LOP3.LUT R0, R0, 0x1000, RZ, 0xc0, !PT ;  /* 0x0000100000007812 */ /* 0x000fc800078ec0ff */
[----:B------:R-:W-:Y:S02]  /*4b90*/  IADD3 R4, PT, PT, R3, UR4, R0 ;  /* 0x0000000403047c10 */ /* 0x000fe4000fffe000 */
[----:B------:R-:W-:Y:S02]  /*4ba0*/  LOP3.LUT R3, R2, 0x70, RZ, 0xc0, !PT ;  /* 0x0000007002037812 */ /* 0x000fe400078ec0ff */
[----:B0-----:R-:W-:-:S04]  /*4bb0*/  LOP3.LUT R5, R5, 0x1ff, RZ, 0xc0, !PT ;  /* 0x000001ff05057812 */ /* 0x001fc800078ec0ff */
[----:B------:R-:W-:Y:S01]  /*4bc0*/  LEA R32, R5, UR4, 0x4 ;  /* 0x0000000405207c11 */ /* 0x000fe2000f8e20ff */
[----:B------:R-:W-:Y:S01]  /*4bd0*/  BAR.SYNC.DEFER_BLOCKING 0x0 ;  /* 0x0000000000007b1d */ /* 0x000fe20000010000 */
[----:B--2---:R-:W-:-:S04]  /*4be0*/  LOP3.LUT R0, R9, 0x6000, RZ, 0xc0, !PT ;  /* 0x0000600009007812 */ /* 0x004fc800078ec0ff */
[----:B------:R-:W-:-:S03]  /*4bf0*/  IADD3 R3, PT, PT, R3, R4, R0 ;  /* 0x0000000403037210 */ /* 0x000fc60007ffe000 */
[----:B------:R-:W0:Y:S01]  /*4c00*/  LDC R0, c[0x0][0x3b8] ;  /* 0x0000ee00ff007b82 */ /* 0x000e220000000800 */
[----:B-----5:R-:W-:Y:S02]  /*4c10*/  LOP3.LUT R26, R8, 0x300, RZ, 0xc0, !PT ;  /* 0x00000300081a7812 */ /* 0x020fe400078ec0ff */
[----:B------:R-:W1:Y:S03]  /*4c20*/  S2R R8, SR_TID.X ;  /* 0x0000000000087919 */ /* 0x000e660000002100 */
[----:B------:R-:W-:Y:S01]  /*4c30*/  IMAD.IADD R26, R26, 0x1, R3 ;  /* 0x000000011a1a7824 */ /* 0x000fe200078e0203 */
[C---:B----4-:R-:W-:Y:S01]  /*4c40*/  ISETP.GE.AND P0, PT, R6.reuse, UR10, PT ;  /* 0x0000000a06007c0c */ /* 0x050fe2000bf06270 */
[----:B---3--:R-:W-:-:S03]  /*4c50*/  IMAD R34, R6, UR5, RZ ;  /* 0x0000000506227c24 */ /* 0x008fc6000f8e02ff */
[----:B------:R-:W-:Y:S04]  /*4c60*/  STSM.16.M88.4 [R26], R80 ;  /* 0x000000501a007844 */ /* 0x000fe80000000200 */
[----:B------:R2:W-:Y:S01]  /*4c70*/  STSM.16.M88.4 [R26+0x400], R52 ;  /* 0x000400341a007844 */ /* 0x0005e20000000200 */
[----:B------:R-:W-:-:S03]  /*4c80*/  LEA R33, P2, R34, UR6, 0x1 ;  /* 0x0000000622217c11 */ /* 0x000fc6000f8408ff */
[----:B------:R-:W-:Y:S01]  /*4c90*/  STSM.16.M88.4 [R26+0x800], R104 ;  /* 0x000800681a007844 */ /* 0x000fe20000000200 */
[----:B------:R-:W-:-:S03]  /*4ca0*/  LEA.HI.X.SX32 R34, R34, UR7, 0x1, P2 ;  /* 0x0000000722227c11 */ /* 0x000fc600090f0eff */
[----:B------:R3:W-:Y:S01]  /*4cb0*/  STSM.16.M88.4 [R26+0xc00], R60 ;  /* 0x000c003c1a007844 */ /* 0x0007e20000000200 */
[----:B------:R-:W-:Y:S01]  /*4cc0*/  BAR.SYNC.DEFER_BLOCKING 0x0 ;  /* 0x0000000000007b1d */ /* 0x000fe20000010000 */
[----:B-1----:R-:W-:-:S04]  /*4cd0*/  SHF.R.U32.HI R109, RZ, 0x8, R8 ;  /* 0x00000008ff6d7819 */ /* 0x002fc80000011608 */
[----:B------:R-:W-:-:S04]  /*4ce0*/  SGXT.U32 R109, R109, 0x1 ;  /* 0x000000016d6d781a */ /* 0x000fc80000000000 */
[C---:B------:R-:W-:Y:S02]  /*4cf0*/  LOP3.LUT R3, R7.reuse, R109, RZ, 0xfc, !PT ;  /* 0x0000006d07037212 */ /* 0x040fe400078efcff */
[C-C-:B------:R-:W-:Y:S02]  /*4d00*/  LOP3.LUT R2, R7.reuse, 0x7c, R109.reuse, 0xfe, !PT ;  /* 0x0000007c07027812 */ /* 0x140fe400078efe6d */
[C-C-:B------:R-:W-:Y:S02]  /*4d10*/  LOP3.LUT R38, R7.reuse, 0x7a, R109.reuse, 0xfe, !PT ;  /* 0x0000007a07267812 */ /* 0x140fe400078efe6d */
[C-C-:B------:R-:W-:Y:S02]  /*4d20*/  LOP3.LUT R48, R7.reuse, 0x78, R109.reuse, 0xfe, !PT ;  /* 0x0000007807307812 */ /* 0x140fe400078efe6d */
[C-C-:B------:R-:W-:Y:S01]  /*4d30*/  LOP3.LUT R98, R7.reuse, 0x76, R109.reuse, 0xfe, !PT ;  /* 0x0000007607627812 */ /* 0x140fe200078efe6d */
[----:B------:R-:W1:Y:S01]  /*4d40*/  LDS.128 R8, [R32] ;  /* 0x0000000020087984 */ /* 0x000e620000000c00 */
[----:B------:R-:W-:-:S02]  /*4d50*/  LOP3.LUT R44, R7, 0x74, R109, 0xfe, !PT ;  /* 0x00000074072c7812 */ /* 0x000fc400078efe6d */
[C-C-:B------:R-:W-:Y:S01]  /*4d60*/  LOP3.LUT R50, R7.reuse, 0x72, R109.reuse, 0xfe, !PT ;  /* 0x0000007207327812 */ /* 0x140fe200078efe6d */
[----:B------:R-:W4:Y:S01]  /*4d70*/  LDS.128 R12, [R32+0x2000] ;  /* 0x00200000200c7984 */ /* 0x000f220000000c00 */
[C-C-:B--2---:R-:W-:Y:S02]  /*4d80*/  LOP3.LUT R52, R7.reuse, 0x70, R109.reuse, 0xfe, !PT ;  /* 0x0000007007347812 */ /* 0x144fe400078efe6d */
[C-C-:B------:R-:W-:Y:S01]  /*4d90*/  LOP3.LUT R54, R7.reuse, 0x6e, R109.reuse, 0xfe, !PT ;  /* 0x0000006e07367812 */ /* 0x140fe200078efe6d */
[----:B------:R-:W2:Y:S01]  /*4da0*/  LDS.128 R16, [R32+0x4000] ;  /* 0x0040000020107984 */ /* 0x000ea20000000c00 */
[C-C-:B------:R-:W-:Y:S02]  /*4db0*/  LOP3.LUT R58, R7.reuse, 0x6c, R109.reuse, 0xfe, !PT ;  /* 0x0000006c073a7812 */ /* 0x140fe400078efe6d */
[C-C-:B---3--:R-:W-:Y:S02]  /*4dc0*/  LOP3.LUT R60, R7.reuse, 0x6a, R109.reuse, 0xfe, !PT ;  /* 0x0000006a073c7812 */ /* 0x148fe400078efe6d */
[----:B------:R-:W-:-:S02]  /*4dd0*/  LOP3.LUT R56, R7, 0x68, R109, 0xfe, !PT ;  /* 0x0000006807387812 */ /* 0x000fc400078efe6d */
[C-C-:B------:R-:W-:Y:S02]  /*4de0*/  LOP3.LUT R70, R7.reuse, 0x66, R109.reuse, 0xfe, !PT ;  /* 0x0000006607467812 */ /* 0x140fe400078efe6d */
[C-C-:B------:R-:W-:Y:S02]  /*4df0*/  LOP3.LUT R62, R7.reuse, 0x64, R109.reuse, 0xfe, !PT ;  /* 0x00000064073e7812 */ /* 0x140fe400078efe6d */
[C-C-:B------:R-:W-:Y:S02]  /*4e00*/  LOP3.LUT R72, R7.reuse, 0x62, R109.reuse, 0xfe, !PT ;  /* 0x0000006207487812 */ /* 0x140fe400078efe6d */
[C-C-:B------:R-:W-:Y:S02]  /*4e10*/  LOP3.LUT R68, R7.reuse, 0x60, R109.reuse, 0xfe, !PT ;  /* 0x0000006007447812 */ /* 0x140fe400078efe6d */
[C-C-:B------:R-:W-:Y:S02]  /*4e20*/  LOP3.LUT R74, R7.reuse, 0x5e, R109.reuse, 0xfe, !PT ;  /* 0x0000005e074a7812 */ /* 0x140fe400078efe6d */
        /* <DEDUP_REMOVED lines=46> */
[----:B------:R-:W-:Y:S02]  /*5110*/  LOP3.LUT R109, R7, 0x2, R109, 0xfe, !PT ;  /* 0x00000002076d7812 */ /* 0x000fe400078efe6d */
[----:B------:R-:W3:Y:S01]  /*5120*/  LDS.128 R4, [R32+0x6000] ;  /* 0x0060000020047984 */ /* 0x000ee20000000c00 */
[----:B------:R-:W-:Y:S01]  /*5130*/  BAR.SYNC.DEFER_BLOCKING 0x0 ;  /* 0x0000000000007b1d */ /* 0x000fe20000010000 */
[C---:B------:R-:W-:Y:S01]  /*5140*/  ISETP.LT.AND P4, PT, R3.reuse, UR11, !P0 ;  /* 0x0000000b03007c0c */ /* 0x040fe2000c781270 */
[-C--:B0-----:R-:W-:Y:S01]  /*5150*/  IMAD R3, R3, R0.reuse, RZ ;  /* 0x0000000003037224 */ /* 0x081fe200078e02ff */
[C---:B------:R-:W-:Y:S01]  /*5160*/  ISETP.LT.AND P3, PT, R109.reuse, UR11, !P0 ;  /* 0x0000000b6d007c0c */ /* 0x040fe2000c761270 */
[----:B------:R-:W-:Y:S01]  /*5170*/  IMAD R109, R109, R0, RZ ;  /* 0x000000006d6d7224 */ /* 0x000fe200078e02ff */
[----:B------:R-:W-:-:S02]  /*5180*/  ISETP.LT.AND P2, PT, R21, UR11, !P0 ;  /* 0x0000000b15007c0c */ /* 0x000fc4000c741270 */
[-C--:B------:R-:W-:Y:S02]  /*5190*/  LEA R20, P6, R3, R33.reuse, 0x1 ;  /* 0x0000002103147211 */ /* 0x080fe400078c08ff */
[----:B------:R-:W-:Y:S02]  /*51a0*/  ISETP.LT.AND P1, PT, R2, UR11, !P0 ;  /* 0x0000000b02007c0c */ /* 0x000fe4000c721270 */
[-C--:B------:R-:W-:Y:S01]  /*51b0*/  LEA R2, P5, R109, R33.reuse, 0x1 ;  /* 0x000000216d027211 */ /* 0x080fe200078a08ff */
[----:B------:R0:W-:Y:S04]  /*51c0*/  STSM.16.M88.4 [R26], R64 ;  /* 0x000000401a007844 */ /* 0x0001e80000000200 */
[----:B------:R5:W-:Y:S04]  /*51d0*/  STSM.16.M88.4 [R26+0x400], R40 ;  /* 0x000400281a007844 */ /* 0x000be80000000200 */
[----:B------:R1:W-:Y:S04]  /*51e0*/  STSM.16.M88.4 [R26+0x800], R28 ;  /* 0x0008001c1a007844 */ /* 0x0003e80000000200 */
[----:B------:R-:W-:Y:S01]  /*51f0*/  STSM.16.M88.4 [R26+0xc00], R76 ;  /* 0x000c004c1a007844 */ /* 0x000fe20000000200 */
[----:B0-----:R-:W-:Y:S01]  /*5200*/  IMAD R64, R21, R0, RZ ;  /* 0x0000000015407224 */ /* 0x001fe200078e02ff */
[-C--:B------:R-:W-:Y:S01]  /*5210*/  LEA.HI.X.SX32 R21, R3, R34.reuse, 0x1, P6 ;  /* 0x0000002203157211 */ /* 0x080fe200030f0eff */
[----:B------:R-:W-:Y:S01]  /*5220*/  BAR.SYNC.DEFER_BLOCKING 0x0 ;  /* 0x0000000000007b1d */ /* 0x000fe20000010000 */
[----:B------:R-:W-:Y:S01]  /*5230*/  LEA.HI.X.SX32 R3, R109, R34, 0x1, P5 ;  /* 0x000000226d037211 */ /* 0x000fe200028f0eff */
[-C--:B-----5:R-:W-:Y:S01]  /*5240*/  IMAD R40, R23, R0.reuse, RZ ;  /* 0x0000000017287224 */ /* 0x0a0fe200078e02ff */
[----:B------:R-:W-:Y:S01]  /*5250*/  LEA R22, P6, R64, R33, 0x1 ;  /* 0x0000002140167211 */ /* 0x000fe200078c08ff */
[----:B-1----:R-:W-:-:S03]  /*5260*/  IMAD R28, R25, R0, RZ ;  /* 0x00000000191c7224 */ /* 0x002fc600078e02ff */
[-C--:B------:R-:W-:Y:S01]  /*5270*/  LEA R24, P5, R40, R33.reuse, 0x1 ;  /* 0x0000002128187211 */ /* 0x080fe200078a08ff */
[----:B------:R-:W-:Y:S01]  /*5280*/  IMAD R29, R27, R0, RZ ;  /* 0x000000001b1d7224 */ /* 0x000fe200078e02ff */
[----:B------:R0:W-:Y:S01]  /*5290*/  @P4 STG.E.U16 desc[UR8][R20.64], R8 ;  /* 0x0000000814004986 */ /* 0x0001e2000c101508 */
[----:B------:R-:W-:Y:S02]  /*52a0*/  ISETP.LT.AND P4, PT, R23, UR11, !P0 ;  /* 0x0000000b17007c0c */ /* 0x000fe4000c781270 */
[-C--:B------:R-:W-:Y:S01]  /*52b0*/  LEA.HI.X.SX32 R23, R64, R34.reuse, 0x1, P6 ;  /* 0x0000002240177211 */ /* 0x080fe200030f0eff */
[----:B------:R1:W-:Y:S01]  /*52c0*/  @P3 STG.E.U16 desc[UR8][R2.64], R9 ;  /* 0x0000000902003986 */ /* 0x0003e2000c101508 */
[----:B------:R-:W-:Y:S02]  /*52d0*/  ISETP.LT.AND P3, PT, R25, UR11, !P0 ;  /* 0x0000000b19007c0c */ /* 0x000fe4000c761270 */
[----:B------:R-:W-:Y:S01]  /*52e0*/  LEA.HI.X.SX32 R25, R40, R34, 0x1, P5 ;  /* 0x0000002228197211 */ /* 0x000fe200028f0eff */
[----:B------:R5:W-:Y:S01]  /*52f0*/  @P2 STG.E.U16 desc[UR8][R22.64], R10 ;  /* 0x0000000a16002986 */ /* 0x000be2000c101508 */
[C---:B------:R-:W-:Y:S01]  /*5300*/  ISETP.LT.AND P2, PT, R107.reuse, UR11, !P0 ;  /* 0x0000000b6b007c0c */ /* 0x040fe2000c741270 */
[----:B------:R-:W-:Y:S01]  /*5310*/  IMAD R107, R107, R0, RZ ;  /* 0x000000006b6b7224 */ /* 0x000fe200078e02ff */
[----:B0-----:R-:W-:-:S03]  /*5320*/  LEA R20, P6, R28, R33, 0x1 ;  /* 0x000000211c147211 */ /* 0x001fc600078c08ff */
[----:B------:R-:W-:Y:S01]  /*5330*/  @P4 STG.E.U16 desc[UR8][R24.64], R11 ;  /* 0x0000000b18004986 */ /* 0x000fe2000c101508 */
[-C--:B------:R-:W-:Y:S02]  /*5340*/  LEA R26, P5, R107, R33.reuse, 0x1 ;  /* 0x000000216b1a7211 */ /* 0x080fe400078a08ff */
[----:B------:R-:W-:Y:S01]  /*5350*/  LEA.HI.X.SX32 R21, R28, R34, 0x1, P6 ;  /* 0x000000221c157211 */ /* 0x000fe200030f0eff */
[----:B------:R-:W-:Y:S01]  /*5360*/  IMAD R28, R105, R0, RZ ;  /* 0x00000000691c7224 */ /* 0x000fe200078e02ff */
[----:B------:R-:W-:Y:S02]  /*5370*/  ISETP.LT.AND P4, PT, R27, UR11, !P0 ;  /* 0x0000000b1b007c0c */ /* 0x000fe4000c781270 */
[----:B------:R-:W-:Y:S01]  /*5380*/  LEA.HI.X.SX32 R27, R107, R34, 0x1, P5 ;  /* 0x000000226b1b7211 */ /* 0x000fe200028f0eff */
[----:B----4-:R0:W-:Y:S01]  /*5390*/  @P3 STG.E.U16 desc[UR8][R20.64], R12 ;  /* 0x0000000c14003986 */ /* 0x0101e2000c101508 */
[-C--:B-1----:R-:W-:Y:S02]  /*53a0*/  LEA R2, P6, R29, R33.reuse, 0x1 ;  /* 0x000000211d027211 */ /* 0x082fe400078c08ff */
[----:B------:R-:W-:Y:S01]  /*53b0*/  ISETP.LT.AND P3, PT, R105, UR11, !P0 ;  /* 0x0000000b69007c0c */ /* 0x000fe2000c761270 */
[----:B------:R1:W-:Y:S01]  /*53c0*/  @P2 STG.E.U16 desc[UR8][R26.64], R13 ;  /* 0x0000000d1a002986 */ /* 0x0003e2000c101508 */
[C---:B------:R-:W-:Y:S01]  /*53d0*/  ISETP.LT.AND P2, PT, R103.reuse, UR11, !P0 ;  /* 0x0000000b67007c0c */ /* 0x040fe2000c741270 */
[----:B------:R-:W-:Y:S01]  /*53e0*/  IMAD R103, R103, R0, RZ ;  /* 0x0000000067677224 */ /* 0x000fe200078e02ff */
[----:B-----5:R-:W-:-:S02]  /*53f0*/  LEA R22, P5, R28, R33, 0x1 ;  /* 0x000000211c167211 */ /* 0x020fc400078a08ff */
[----:B------:R-:W-:Y:S01]  /*5400*/  LEA.HI.X.SX32 R3, R29, R34, 0x1, P6 ;  /* 0x000000221d037211 */ /* 0x000fe200030f0eff */
[----:B------:R-:W-:Y:S01]  /*5410*/  IMAD R29, R89, R0, RZ ;  /* 0x00000000591d7224 */ /* 0x000fe200078e02ff */
[----:B------:R-:W-:Y:S01]  /*5420*/  LEA.HI.X.SX32 R23, R28, R34, 0x1, P5 ;  /* 0x000000221c177211 */ /* 0x000fe200028f0eff */
[-C--:B------:R-:W-:Y:S01]  /*5430*/  IMAD R28, R99, R0.reuse, RZ ;  /* 0x00000000631c7224 */ /* 0x080fe200078e02ff */
[----:B0-----:R-:W-:Y:S01]  /*5440*/  LEA R20, P6, R103, R33, 0x1 ;  /* 0x0000002167147211 */ /* 0x001fe200078c08ff */
[----:B------:R0:W-:Y:S01]  /*5450*/  @P4 STG.E.U16 desc[UR8][R2.64], R14 ;  /* 0x0000000e02004986 */ /* 0x0001e2000c101508 */
[C---:B------:R-:W-:Y:S01]  /*5460*/  ISETP.LT.AND P5, PT, R101.reuse, UR11, !P0 ;  /* 0x0000000b65007c0c */ /* 0x040fe2000c7a1270 */
[----:B------:R-:W-:Y:S01]  /*5470*/  IMAD R101, R101, R0, RZ ;  /* 0x0000000065657224 */ /* 0x000fe200078e02ff */
[----:B------:R-:W-:Y:S01]  /*5480*/  LEA.HI.X.SX32 R21, R103, R34, 0x1, P6 ;  /* 0x0000002267157211 */ /* 0x000fe200030f0eff */
[----:B------:R-:W-:Y:S01]  /*5490*/  @P3 STG.E.U16 desc[UR8][R22.64], R15 ;  /* 0x0000000f16003986 */ /* 0x000fe2000c101508 */
[----:B------:R-:W-:-:S02]  /*54a0*/  ISETP.LT.AND P3, PT, R99, UR11, !P0 ;  /* 0x0000000b63007c0c */ /* 0x000fc4000c761270 */
[-C--:B------:R-:W-:Y:S01]  /*54b0*/  LEA R24, P4, R101, R33.reuse, 0x1 ;  /* 0x0000002165187211 */ /* 0x080fe200078808ff */
[----:B--2---:R2:W-:Y:S01]  /*54c0*/  @P2 STG.E.U16 desc[UR8][R20.64], R16 ;  /* 0x0000001014002986 */ /* 0x0045e2000c101508 */
[----:B------:R-:W-:Y:S02]  /*54d0*/  ISETP.LT.AND P2, PT, R89, UR11, !P0 ;  /* 0x0000000b59007c0c */ /* 0x000fe4000c741270 */
[-C--:B------:R-:W-:Y:S02]  /*54e0*/  LEA.HI.X.SX32 R25, R101, R34.reuse, 0x1, P4 ;  /* 0x0000002265197211 */ /* 0x080fe400020f0eff */
[CC--:B-1----:R-:W-:Y:S02]  /*54f0*/  LEA R26, P6, R28.reuse, R33.reuse, 0x1 ;  /* 0x000000211c1a7211 */ /* 0x0c2fe400078c08ff */
[----:B0-----:R-:W-:Y:S01]  /*5500*/  LEA R2, P4, R29, R33, 0x1 ;  /* 0x000000211d027211 */ /* 0x001fe200078808ff */
[----:B------:R0:W-:Y:S01]  /*5510*/  @P5 STG.E.U16 desc[UR8][R24.64], R17 ;  /* 0x0000001118005986 */ /* 0x0001e2000c101508 */
[----:B------:R-:W-:-:S02]  /*5520*/  LEA.HI.X.SX32 R27, R28, R34, 0x1, P6 ;  /* 0x000000221c1b7211 */ /* 0x000fc400030f0eff */
[C---:B------:R-:W-:Y:S01]  /*5530*/  ISETP.LT.AND P5, PT, R87.reuse, UR11, !P0 ;  /* 0x0000000b57007c0c */ /* 0x040fe2000c7a1270 */
[----:B------:R-:W-:Y:S01]  /*5540*/  IMAD R87, R87, R0, RZ ;  /* 0x0000000057577224 */ /* 0x000fe200078e02ff */
[----:B------:R-:W-:Y:S01]  /*5550*/  LEA.HI.X.SX32 R3, R29, R34, 0x1, P4 ;  /* 0x000000221d037211 */ /* 0x000fe200020f0eff */
[----:B------:R1:W-:Y:S01]  /*5560*/  @P3 STG.E.U16 desc[UR8][R26.64], R18 ;  /* 0x000000121a003986 */ /* 0x0003e2000c101508 */
[C---:B------:R-:W-:Y:S01]  /*5570*/  ISETP.LT.AND P4, PT, R85.reuse, UR11, !P0 ;  /* 0x0000000b55007c0c */ /* 0x040fe2000c781270 */
[-C--:B------:R-:W-:Y:S01]  /*5580*/  IMAD R85, R85, R0.reuse, RZ ;  /* 0x0000000055557224 */ /* 0x080fe200078e02ff */
[-C--:B--2---:R-:W-:Y:S01]  /*5590*/  LEA R20, P3, R87, R33.reuse, 0x1 ;  /* 0x0000002157147211 */ /* 0x084fe200078608ff */
[----:B------:R2:W-:Y:S01]  /*55a0*/  @P2 STG.E.U16 desc[UR8][R2.64], R19 ;  /* 0x0000001302002986 */ /* 0x0005e2000c101508 */
[C---:B------:R-:W-:Y:S01]  /*55b0*/  ISETP.LT.AND P2, PT, R81.reuse, UR11, !P0 ;  /* 0x0000000b51007c0c */ /* 0x040fe2000c741270 */
[----:B------:R-:W-:Y:S01]  /*55c0*/  IMAD R81, R81, R0, RZ ;  /* 0x0000000051517224 */ /* 0x000fe200078e02ff */
[----:B------:R-:W-:-:S02]  /*55d0*/  LEA R22, P6, R85, R33, 0x1 ;  /* 0x0000002155167211 */ /* 0x000fc400078c08ff */
[----:B------:R-:W-:Y:S02]  /*55e0*/  LEA.HI.X.SX32 R21, R87, R34, 0x1, P3 ;  /* 0x0000002257157211 */ /* 0x000fe400018f0eff */
[C---:B------:R-:W-:Y:S01]  /*55f0*/  ISETP.LT.AND P3, PT, R83.reuse, UR11, !P0 ;  /* 0x0000000b53007c0c */ /* 0x040fe2000c761270 */
[----:B------:R-:W-:Y:S01]  /*5600*/  IMAD R83, R83, R0, RZ ;  /* 0x0000000053537224 */ /* 0x000fe200078e02ff */
[----:B------:R-:W-:Y:S01]  /*5610*/  LEA.HI.X.SX32 R23, R85, R34, 0x1, P6 ;  /* 0x0000002255177211 */ /* 0x000fe200030f0eff */
[----:B---3--:R3:W-:Y:S01]  /*5620*/  @P5 STG.E.U16 desc[UR8][R20.64], R4 ;  /* 0x0000000414005986 */ /* 0x0087e2000c101508 */
[-C--:B0-----:R-:W-:Y:S01]  /*5630*/  LEA R24, P6, R81, R33.reuse, 0x1 ;  /* 0x0000002151187211 */ /* 0x081fe200078c08ff */
[----:B-1----:R-:W-:Y:S01]  /*5640*/  IMAD R26, R71, R0, RZ ;  /* 0x00000000471a7224 */ /* 0x002fe200078e02ff */
[----:B--2---:R-:W-:Y:S01]  /*5650*/  LEA R2, P5, R83, R33, 0x1 ;  /* 0x0000002153027211 */ /* 0x004fe200078a08ff */
[----:B------:R0:W-:Y:S01]  /*5660*/  @P4 STG.E.U16 desc[UR8][R22.64], R5 ;  /* 0x0000000516004986 */ /* 0x0001e2000c101508 */
[----:B------:R-:W-:-:S02]  /*5670*/  LEA.HI.X.SX32 R25, R81, R34, 0x1, P6 ;  /* 0x0000002251197211 */ /* 0x000fc400030f0eff */
[C---:B------:R-:W-:Y:S01]  /*5680*/  ISETP.LT.AND P6, PT, R75.reuse, UR11, !P0 ;  /* 0x0000000b4b007c0c */ /* 0x040fe2000c7c1270 */
[----:B------:R-:W-:Y:S01]  /*5690*/  IMAD R75, R75, R0, RZ ;  /* 0x000000004b4b7224 */ /* 0x000fe200078e02ff */
[----:B------:R-:W-:Y:S01]  /*56a0*/  LEA.HI.X.SX32 R3, R83, R34, 0x1, P5 ;  /* 0x0000002253037211 */ /* 0x000fe200028f0eff */
[----:B------:R-:W-:Y:S01]  /*56b0*/  @P2 STG.E.U16 desc[UR8][R24.64], R6 ;  /* 0x0000000618002986 */ /* 0x000fe2000c101508 */
[----:B------:R-:W-:Y:S02]  /*56c0*/  ISETP.LT.AND P2, PT, R71, UR11, !P0 ;  /* 0x0000000b47007c0c */ /* 0x000fe4000c741270 */
[-C--:B---3--:R-:W-:Y:S01]  /*56d0*/  LEA R20, P5, R75, R33.reuse, 0x1 ;  /* 0x000000214b147211 */ /* 0x088fe200078a08ff */
[----:B------:R1:W-:Y:S01]  /*56e0*/  @P3 STG.E.U16 desc[UR8][R2.64], R7 ;  /* 0x0000000702003986 */ /* 0x0003e2000c101508 */
[----:B------:R-:W-:Y:S02]  /*56f0*/  PRMT R10, R8, 0x7632, R10 ;  /* 0x00007632080a7816 */ /* 0x000fe4000000000a */
[----:B0-----:R-:W-:-:S02]  /*5700*/  LEA R22, P3, R26, R33, 0x1 ;  /* 0x000000211a167211 */ /* 0x001fc400078608ff */
[-C--:B------:R-:W-:Y:S02]  /*5710*/  LEA.HI.X.SX32 R21, R75, R34.reuse, 0x1, P5 ;  /* 0x000000224b157211 */ /* 0x080fe400028f0eff */
[----:B------:R-:W-:Y:S02]  /*5720*/  PRMT R11, R9, 0x7632, R11 ;  /* 0x00007632090b7816 */ /* 0x000fe4000000000b */
[----:B------:R-:W-:Y:S01]  /*5730*/  LEA.HI.X.SX32 R23, R26, R34, 0x1, P3 ;  /* 0x000000221a177211 */ /* 0x000fe200018f0eff */
[----:B------:R0:W-:Y:S01]  /*5740*/  @P6 STG.E.U16 desc[UR8][R20.64], R10 ;  /* 0x0000000a14006986 */ /* 0x0001e2000c101508 */
[C---:B------:R-:W-:Y:S01]  /*5750*/  ISETP.LT.AND P5, PT, R73.reuse, UR11, !P0 ;  /* 0x0000000b49007c0c */ /* 0x040fe2000c7a1270 */
[-C--:B------:R-:W-:Y:S01]  /*5760*/  IMAD R73, R73, R0.reuse, RZ ;  /* 0x0000000049497224 */ /* 0x080fe200078e02ff */
[C---:B------:R-:W-:Y:S01]  /*5770*/  ISETP.LT.AND P3, PT, R61.reuse, UR11, !P0 ;  /* 0x0000000b3d007c0c */ /* 0x040fe2000c761270 */
[----:B------:R2:W-:Y:S01]  /*5780*/  @P2 STG.E.U16 desc[UR8][R22.64], R11 ;  /* 0x0000000b16002986 */ /* 0x0005e2000c101508 */
[----:B------:R-:W-:Y:S01]  /*5790*/  IMAD R61, R61, R0, RZ ;  /* 0x000000003d3d7224 */ /* 0x000fe200078e02ff */
[----:B------:R-:W-:-:S02]  /*57a0*/  PRMT R4, R10, 0x7632, R4 ;  /* 0x000076320a047816 */ /* 0x000fc40000000004 */
[-C--:B------:R-:W-:Y:S02]  /*57b0*/  LEA R8, P2, R73, R33.reuse, 0x1 ;  /* 0x0000002149087211 */ /* 0x080fe400078408ff */
[----:B-1----:R-:W-:Y:S02]  /*57c0*/  LEA R2, P6, R61, R33, 0x1 ;  /* 0x000000213d027211 */ /* 0x002fe400078c08ff */
[----:B------:R-:W-:Y:S02]  /*57d0*/  LEA.HI.X.SX32 R9, R73, R34, 0x1, P2 ;  /* 0x0000002249097211 */ /* 0x000fe400010f0eff */
[C---:B------:R-:W-:Y:S01]  /*57e0*/  ISETP.LT.AND P2, PT, R69.reuse, UR11, !P0 ;  /* 0x0000000b45007c0c */ /* 0x040fe2000c741270 */
[----:B------:R-:W-:Y:S01]  /*57f0*/  IMAD R69, R69, R0, RZ ;  /* 0x0000000045457224 */ /* 0x000fe200078e02ff */
[----:B------:R-:W-:Y:S01]  /*5800*/  PRMT R5, R11, 0x7632, R5 ;  /* 0x000076320b057816 */ /* 0x000fe20000000005 */
[----:B------:R1:W-:Y:S01]  /*5810*/  @P5 STG.E.U16 desc[UR8][R8.64], R4 ;  /* 0x0000000408005986 */ /* 0x0003e2000c101508 */
[----:B------:R-:W-:-:S02]  /*5820*/  LEA.HI.X.SX32 R3, R61, R34, 0x1, P6 ;  /* 0x000000223d037211 */ /* 0x000fc400030f0eff */
[C---:B------:R-:W-:Y:S01]  /*5830*/  ISETP.LT.AND P6, PT, R63.reuse, UR11, !P0 ;  /* 0x0000000b3f007c0c */ /* 0x040fe2000c7c1270 */
[-C--:B------:R-:W-:Y:S01]  /*5840*/  IMAD R63, R63, R0.reuse, RZ ;  /* 0x000000003f3f7224 */ /* 0x080fe200078e02ff */
[-C--:B0-----:R-:W-:Y:S01]  /*5850*/  LEA R10, P5, R69, R33.reuse, 0x1 ;  /* 0x00000021450a7211 */ /* 0x081fe200078a08ff */
[----:B------:R0:W-:Y:S01]  /*5860*/  @P3 STG.E.U16 desc[UR8][R2.64], R5 ;  /* 0x0000000502003986 */ /* 0x0001e2000c101508 */
[C---:B------:R-:W-:Y:S01]  /*5870*/  ISETP.LT.AND P3, PT, R59.reuse, UR11, !P0 ;  /* 0x0000000b3b007c0c */ /* 0x040fe2000c761270 */
[----:B------:R-:W-:Y:S01]  /*5880*/  IMAD R59, R59, R0, RZ ;  /* 0x000000003b3b7224 */ /* 0x000fe200078e02ff */
[----:B--2---:R-:W-:Y:S02]  /*5890*/  LEA.HI.X.SX32 R11, R69, R34, 0x1, P5 ;  /* 0x00000022450b7211 */ /* 0x004fe400028f0eff */
[----:B------:R-:W-:Y:S02]  /*58a0*/  LEA R20, P5, R63, R33, 0x1 ;  /* 0x000000213f147211 */ /* 0x000fe400078a08ff */
[----:B------:R-:W-:-:S02]  /*58b0*/  PRMT R12, R12, 0x7632, R12 ;  /* 0x000076320c0c7816 */ /* 0x000fc4000000000c */
[-C--:B------:R-:W-:Y:S02]  /*58c0*/  LEA.HI.X.SX32 R21, R63, R34.reuse, 0x1, P5 ;  /* 0x000000223f157211 */ /* 0x080fe400028f0eff */
[-C--:B-1----:R-:W-:Y:S01]  /*58d0*/  LEA R8, P5, R59, R33.reuse, 0x1 ;  /* 0x000000213b087211 */ /* 0x082fe200078a08ff */
[----:B------:R1:W-:Y:S01]  /*58e0*/  @P2 STG.E.U16 desc[UR8][R10.64], R12 ;  /* 0x0000000c0a002986 */ /* 0x0003e2000c101508 */
[----:B------:R-:W-:Y:S02]  /*58f0*/  PRMT R13, R13, 0x7632, R13 ;  /* 0x000076320d0d7816 */ /* 0x000fe4000000000d */
[----:B------:R-:W-:Y:S02]  /*5900*/  LEA.HI.X.SX32 R9, R59, R34, 0x1, P5 ;  /* 0x000000223b097211 */ /* 0x000fe400028f0eff */
[C---:B------:R-:W-:Y:S01]  /*5910*/  ISETP.LT.AND P2, PT, R53.reuse, UR11, !P0 ;  /* 0x0000000b35007c0c */ /* 0x040fe2000c741270 */
[-C--:B------:R-:W-:Y:S01]  /*5920*/  IMAD R53, R53, R0.reuse, RZ ;  /* 0x0000000035357224 */ /* 0x080fe200078e02ff */
[----:B------:R-:W-:Y:S01]  /*5930*/  PRMT R4, R14, 0x7632, R4 ;  /* 0x000076320e047816 */ /* 0x000fe20000000004 */
[----:B------:R-:W-:Y:S01]  /*5940*/  @P6 STG.E.U16 desc[UR8][R20.64], R13 ;  /* 0x0000000d14006986 */ /* 0x000fe2000c101508 */
[C---:B------:R-:W-:Y:S01]  /*5950*/  ISETP.LT.AND P5, PT, R57.reuse, UR11, !P0 ;  /* 0x0000000b39007c0c */ /* 0x040fe2000c7a1270 */
[----:B------:R-:W-:Y:S01]  /*5960*/  IMAD R57, R57, R0, RZ ;  /* 0x0000000039397224 */ /* 0x000fe200078e02ff */
[----:B0-----:R-:W-:Y:S01]  /*5970*/  LEA R2, P6, R53, R33, 0x1 ;  /* 0x0000002135027211 */ /* 0x001fe200078c08ff */
[----:B------:R0:W-:Y:S01]  /*5980*/  @P3 STG.E.U16 desc[UR8][R8.64], R4 ;  /* 0x0000000408003986 */ /* 0x0001e2000c101508 */
[----:B------:R-:W-:-:S02]  /*5990*/  PRMT R15, R15, 0x7632, R15 ;  /* 0x000076320f0f7816 */ /* 0x000fc4000000000f */
[----:B-1----:R-:W-:Y:S02]  /*59a0*/  LEA R10, P3, R57, R33, 0x1 ;  /* 0x00000021390a7211 */ /* 0x002fe400078608ff */
[-C--:B------:R-:W-:Y:S02]  /*59b0*/  LEA.HI.X.SX32 R3, R53, R34.reuse, 0x1, P6 ;  /* 0x0000002235037211 */ /* 0x080fe400030f0eff */
[----:B------:R-:W-:Y:S02]  /*59c0*/  LEA.HI.X.SX32 R11, R57, R34, 0x1, P3 ;  /* 0x00000022390b7211 */ /* 0x000fe400018f0eff */
[----:B------:R-:W-:Y:S01]  /*59d0*/  PRMT R5, R16, 0x7632, R5 ;  /* 0x0000763210057816 */ /* 0x000fe20000000005 */
[----:B------:R1:W-:Y:S01]  /*59e0*/  @P2 STG.E.U16 desc[UR8][R2.64], R15 ;  /* 0x0000000f02002986 */ /* 0x0003e2000c101508 */
[C---:B------:R-:W-:Y:S01]  /*59f0*/  ISETP.LT.AND P3, PT, R55.reuse, UR11, !P0 ;  /* 0x0000000b37007c0c */ /* 0x040fe2000c761270 */
[-C--:B------:R-:W-:Y:S01]  /*5a00*/  IMAD R55, R55, R0.reuse, RZ ;  /* 0x0000000037377224 */ /* 0x080fe200078e02ff */
[C---:B------:R-:W-:Y:S01]  /*5a10*/  ISETP.LT.AND P2, PT, R47.reuse, UR11, !P0 ;  /* 0x0000000b2f007c0c */ /* 0x040fe2000c741270 */
[----:B------:R2:W-:Y:S01]  /*5a20*/  @P5 STG.E.U16 desc[UR8][R10.64], R5 ;  /* 0x000000050a005986 */ /* 0x0005e2000c101508 */
[----:B------:R-:W-:Y:S01]  /*5a30*/  IMAD R47, R47, R0, RZ ;  /* 0x000000002f2f7224 */ /* 0x000fe200078e02ff */
[----:B------:R-:W-:-:S02]  /*5a40*/  PRMT R6, R17, 0x7632, R6 ;  /* 0x0000763211067816 */ /* 0x000fc40000000006 */
[CC--:B------:R-:W-:Y:S01]  /*5a50*/  LEA R12, P5, R55.reuse, R33.reuse, 0x1 ;  /* 0x00000021370c7211 */ /* 0x0c0fe200078a08ff */
[----:B------:R-:W3:Y:S01]  /*5a60*/  LDS.128 R8, [R32] ;  /* 0x0000000020087984 */ /* 0x000ee20000000c00 */
[----:B0-----:R-:W-:Y:S02]  /*5a70*/  PRMT R4, R18, 0x7632, R4 ;  /* 0x0000763212047816 */ /* 0x001fe40000000004 */
[----:B------:R-:W-:Y:S02]  /*5a80*/  LEA.HI.X.SX32 R13, R55, R34, 0x1, P5 ;  /* 0x00000022370d7211 */ /* 0x000fe400028f0eff */
[C---:B------:R-:W-:Y:S01]  /*5a90*/  ISETP.LT.AND P5, PT, R51.reuse, UR11, !P0 ;  /* 0x0000000b33007c0c */ /* 0x040fe2000c7a1270 */
[-C--:B------:R-:W-:Y:S01]  /*5aa0*/  IMAD R51, R51, R0.reuse, RZ ;  /* 0x0000000033337224 */ /* 0x080fe200078e02ff */
[----:B-1----:R-:W-:Y:S01]  /*5ab0*/  LEA R2, P6, R47, R33, 0x1 ;  /* 0x000000212f027211 */ /* 0x002fe200078c08ff */
[----:B------:R-:W-:Y:S01]  /*5ac0*/  @P3 STG.E.U16 desc[UR8][R12.64], R6 ;  /* 0x000000060c003986 */ /* 0x000fe2000c101508 */
[C---:B------:R-:W-:Y:S01]  /*5ad0*/  ISETP.LT.AND P3, PT, R49.reuse, UR11, !P0 ;  /* 0x0000000b31007c0c */ /* 0x040fe2000c761270 */
[----:B------:R-:W-:Y:S01]  /*5ae0*/  IMAD R49, R49, R0, RZ ;  /* 0x0000000031317224 */ /* 0x000fe200078e02ff */
[----:B------:R-:W-:-:S02]  /*5af0*/  LEA.HI.X.SX32 R3, R47, R34, 0x1, P6 ;  /* 0x000000222f037211 */ /* 0x000fc400030f0eff */
[-C--:B------:R-:W-:Y:S02]  /*5b00*/  LEA R14, P6, R51, R33.reuse, 0x1 ;  /* 0x00000021330e7211 */ /* 0x080fe400078c08ff */
[----:B------:R-:W-:Y:S01]  /*5b10*/  PRMT R7, R19, 0x7632, R7 ;  /* 0x0000763213077816 */ /* 0x000fe20000000007 */
[----:B------:R0:W-:Y:S01]  /*5b20*/  @P2 STG.E.U16 desc[UR8][R2.64], R4 ;  /* 0x0000000402002986 */ /* 0x0001e2000c101508 */
[----:B------:R-:W-:Y:S02]  /*5b30*/  LEA.HI.X.SX32 R15, R51, R34, 0x1, P6 ;  /* 0x00000022330f7211 */ /* 0x000fe400030f0eff */
[C---:B------:R-:W-:Y:S01]  /*5b40*/  ISETP.LT.AND P2, PT, R35.reuse, UR11, !P0 ;  /* 0x0000000b23007c0c */ /* 0x040fe2000c741270 */
[----:B------:R-:W-:Y:S01]  /*5b50*/  IMAD R35, R35, R0, RZ ;  /* 0x0000000023237224 */ /* 0x000fe200078e02ff */
[----:B------:R-:W-:Y:S01]  /*5b60*/  LEA R16, P6, R49, R33, 0x1 ;  /* 0x0000002131107211 */ /* 0x000fe200078c08ff */
[----:B------:R-:W-:Y:S01]  /*5b70*/  @P5 STG.E.U16 desc[UR8][R14.64], R7 ;  /* 0x000000070e005986 */ /* 0x000fe2000c101508 */
[----:B--2---:R-:W-:-:S02]  /*5b80*/  PRMT R5, R5, 0x7632, R5 ;  /* 0x0000763205057816 */ /* 0x004fc40000000005 */
[----:B------:R-:W-:Y:S01]  /*5b90*/  LEA.HI.X.SX32 R17, R49, R34, 0x1, P6 ;  /* 0x0000002231117211 */ /* 0x000fe200030f0eff */
[----:B------:R-:W1:Y:S01]  /*5ba0*/  LDS.128 R12, [R32+0x2000] ;  /* 0x00200000200c7984 */ /* 0x000e620000000c00 */
[C---:B------:R-:W-:Y:S01]  /*5bb0*/  ISETP.LT.AND P6, PT, R37.reuse, UR11, !P0 ;  /* 0x0000000b25007c0c */ /* 0x040fe2000c7c1270 */
[----:B------:R-:W-:Y:S01]  /*5bc0*/  IMAD R37, R37, R0, RZ ;  /* 0x0000000025257224 */ /* 0x000fe200078e02ff */
[----:B0-----:R-:W-:Y:S02]  /*5bd0*/  PRMT R3, R4, 0x7632, R3 ;  /* 0x0000763204037816 */ /* 0x001fe40000000003 */
[C---:B------:R-:W-:Y:S02]  /*5be0*/  LEA R18, P5, R35.reuse, R33, 0x1 ;  /* 0x0000002123127211 */ /* 0x040fe400078a08ff */
[----:B------:R-:W-:Y:S01]  /*5bf0*/  PRMT R6, R6, 0x7632, R6 ;  /* 0x0000763206067816 */ /* 0x000fe20000000006 */
[----:B------:R0:W-:Y:S01]  /*5c00*/  @P3 STG.E.U16 desc[UR8][R16.64], R3 ;  /* 0x0000000310003986 */ /* 0x0001e2000c101508 */
[----:B------:R-:W-:-:S02]  /*5c10*/  LEA.HI.X.SX32 R19, R35, R34, 0x1, P5 ;  /* 0x0000002223137211 */ /* 0x000fc400028f0eff */
[----:B------:R-:W-:Y:S02]  /*5c20*/  LEA R2, P3, R37, R33, 0x1 ;  /* 0x0000002125027211 */ /* 0x000fe400078608ff */
[----:B------:R-:W-:Y:S01]  /*5c30*/  ISETP.LT.AND P5, PT, R45, UR11, !P0 ;  /* 0x0000000b2d007c0c */ /* 0x000fe2000c7a1270 */
[----:B------:R2:W-:Y:S01]  /*5c40*/  @P2 STG.E.U16 desc[UR8][R18.64], R5 ;  /* 0x0000000512002986 */ /* 0x0005e2000c101508 */
[C---:B------:R-:W-:Y:S01]  /*5c50*/  ISETP.LT.AND P2, PT, R39.reuse, UR11, !P0 ;  /* 0x0000000b27007c0c */ /* 0x040fe2000c741270 */
[-C--:B------:R-:W-:Y:S01]  /*5c60*/  IMAD R39, R39, R0.reuse, RZ ;  /* 0x0000000027277224 */ /* 0x080fe200078e02ff */
[----:B------:R-:W-:Y:S01]  /*5c70*/  ISETP.LT.AND P4, PT, R98, UR11, !P0 ;  /* 0x0000000b62007c0c */ /* 0x000fe2000c781270 */
[----:B------:R-:W-:Y:S01]  /*5c80*/  IMAD R45, R45, R0, RZ ;  /* 0x000000002d2d7224 */ /* 0x000fe200078e02ff */
[----:B0-----:R-:W-:-:S04]  /*5c90*/  LEA.HI.X.SX32 R3, R37, R34, 0x1, P3 ;  /* 0x0000002225037211 */ /* 0x001fc800018f0eff */
[-C--:B------:R-:W-:Y:S01]  /*5ca0*/  LEA R4, P3, R45, R33.reuse, 0x1 ;  /* 0x000000212d047211 */ /* 0x080fe200078608ff */
[----:B------:R0:W-:Y:S01]  /*5cb0*/  @P6 STG.E.U16 desc[UR8][R2.64], R6 ;  /* 0x0000000602006986 */ /* 0x0001e2000c101508 */
[----:B------:R-:W-:Y:S02]  /*5cc0*/  LEA R16, P6, R39, R33, 0x1 ;  /* 0x0000002127107211 */ /* 0x000fe400078c08ff */
[-C--:B--2---:R-:W-:Y:S02]  /*5cd0*/  LEA.HI.X.SX32 R5, R45, R34.reuse, 0x1, P3 ;  /* 0x000000222d057211 */ /* 0x084fe400018f0eff */
[----:B------:R-:W-:Y:S02]  /*5ce0*/  LEA.HI.X.SX32 R17, R39, R34, 0x1, P6 ;  /* 0x0000002227117211 */ /* 0x000fe400030f0eff */
[----:B------:R-:W-:Y:S02]  /*5cf0*/  ISETP.LT.AND P3, PT, R97, UR11, !P0 ;  /* 0x0000000b61007c0c */ /* 0x000fe4000c761270 */
[----:B0-----:R-:W-:Y:S01]  /*5d00*/  PRMT R3, R7, 0x7632, R3 ;  /* 0x0000763207037816 */ /* 0x001fe20000000003 */
[----:B------:R-:W-:-:S04]  /*5d10*/  IMAD R7, R0, 0x2, R39 ;  /* 0x0000000200077824 */ /* 0x000fc800078e0227 */
[----:B------:R-:W-:Y:S01]  /*5d20*/  IMAD R21, R0, 0x2, R7 ;  /* 0x0000000200157824 */ /* 0x000fe200078e0207 */
[CC--:B------:R-:W-:Y:S01]  /*5d30*/  LEA R18, P6, R7.reuse, R33.reuse, 0x1 ;  /* 0x0000002107127211 */ /* 0x0c0fe200078c08ff */
[----:B------:R0:W-:Y:S01]  /*5d40*/  @P5 STG.E.U16 desc[UR8][R4.64], R3 ;  /* 0x0000000304005986 */ /* 0x0001e2000c101508 */
[----:B------:R-:W-:Y:S01]  /*5d50*/  ISETP.LT.AND P5, PT, R96, UR11, !P0 ;  /* 0x0000000b60007c0c */ /* 0x000fe2000c7a1270 */
[C---:B------:R-:W-:Y:S01]  /*5d60*/  IMAD R23, R0.reuse, 0x2, R21 ;  /* 0x0000000200177824 */ /* 0x040fe200078e0215 */
[-C--:B------:R-:W-:Y:S01]  /*5d70*/  LEA.HI.X.SX32 R19, R7, R34.reuse, 0x1, P6 ;  /* 0x0000002207137211 */ /* 0x080fe200030f0eff */
[----:B---3--:R2:W-:Y:S01]  /*5d80*/  @P2 STG.E.U16 desc[UR8][R16.64], R8 ;  /* 0x0000000810002986 */ /* 0x0085e2000c101508 */
[----:B------:R-:W-:Y:S01]  /*5d90*/  LEA R2, P6, R21, R33, 0x1 ;  /* 0x0000002115027211 */ /* 0x000fe200078c08ff */
[----:B------:R-:W-:Y:S01]  /*5da0*/  IMAD R25, R0, 0x2, R23 ;  /* 0x0000000200197824 */ /* 0x000fe200078e0217 */
[----:B------:R-:W-:Y:S01]  /*5db0*/  ISETP.LT.AND P2, PT, R95, UR11, !P0 ;  /* 0x0000000b5f007c0c */ /* 0x000fe2000c741270 */
[----:B------:R-:W3:Y:S01]  /*5dc0*/  LDS.128 R4, [R32+0x4000] ;  /* 0x0040000020047984 */ /* 0x000ee20000000c00 */
[----:B0-----:R-:W-:-:S03]  /*5dd0*/  LEA.HI.X.SX32 R3, R21, R34, 0x1, P6 ;  /* 0x0000002215037211 */ /* 0x001fc600030f0eff */
[----:B------:R0:W-:Y:S01]  /*5de0*/  @P3 STG.E.U16 desc[UR8][R18.64], R9 ;  /* 0x0000000912003986 */ /* 0x0001e2000c101508 */
[CC--:B------:R-:W-:Y:S01]  /*5df0*/  LEA R20, P6, R23.reuse, R33.reuse, 0x1 ;  /* 0x0000002117147211 */ /* 0x0c0fe200078c08ff */
[----:B--2---:R-:W-:Y:S01]  /*5e00*/  IMAD R17, R0, 0x2, R25 ;  /* 0x0000000200117824 */ /* 0x004fe200078e0219 */
[----:B------:R-:W-:Y:S01]  /*5e10*/  ISETP.LT.AND P3, PT, R94, UR11, !P0 ;  /* 0x0000000b5e007c0c */ /* 0x000fe2000c761270 */
[----:B------:R2:W-:Y:S01]  /*5e20*/  @P5 STG.E.U16 desc[UR8][R2.64], R10 ;  /* 0x0000000a02005986 */ /* 0x0005e2000c101508 */
[-C--:B------:R-:W-:Y:S02]  /*5e30*/  LEA.HI.X.SX32 R21, R23, R34.reuse, 0x1, P6 ;  /* 0x0000002217157211 */ /* 0x080fe400030f0eff */
[-C--:B------:R-:W-:Y:S02]  /*5e40*/  LEA R22, P6, R25, R33.reuse, 0x1 ;  /* 0x0000002119167211 */ /* 0x080fe400078c08ff */
[----:B------:R-:W-:Y:S01]  /*5e50*/  ISETP.LT.AND P5, PT, R91, UR11, !P0 ;  /* 0x0000000b5b007c0c */ /* 0x000fe2000c7a1270 */
[----:B------:R4:W-:Y:S01]  /*5e60*/  @P2 STG.E.U16 desc[UR8][R20.64], R11 ;  /* 0x0000000b14002986 */ /* 0x0009e2000c101508 */
[----:B------:R-:W-:Y:S01]  /*5e70*/  LEA.HI.X.SX32 R23, R25, R34, 0x1, P6 ;  /* 0x0000002219177211 */ /* 0x000fe200030f0eff */
[----:B0-----:R-:W-:Y:S01]  /*5e80*/  IMAD R19, R0, 0x2, R17 ;  /* 0x0000000200137824 */ /* 0x001fe200078e0211 */
[----:B------:R-:W-:-:S02]  /*5e90*/  LEA R24, P6, R17, R33, 0x1 ;  /* 0x0000002111187211 */ /* 0x000fc400078c08ff */
[----:B------:R-:W-:Y:S01]  /*5ea0*/  ISETP.LT.AND P2, PT, R93, UR11, !P0 ;  /* 0x0000000b5d007c0c */ /* 0x000fe2000c741270 */
[C---:B------:R-:W-:Y:S01]  /*5eb0*/  IMAD R27, R0.reuse, 0x2, R19 ;  /* 0x00000002001b7824 */ /* 0x040fe200078e0213 */
[-C--:B------:R-:W-:Y:S01]  /*5ec0*/  LEA.HI.X.SX32 R25, R17, R34.reuse, 0x1, P6 ;  /* 0x0000002211197211 */ /* 0x080fe200030f0eff */
[----:B-1----:R0:W-:Y:S01]  /*5ed0*/  @P3 STG.E.U16 desc[UR8][R22.64], R12 ;  /* 0x0000000c16003986 */ /* 0x0021e2000c101508 */
[CC--:B--2---:R-:W-:Y:S01]  /*5ee0*/  LEA R2, P6, R19.reuse, R33.reuse, 0x1 ;  /* 0x0000002113027211 */ /* 0x0c4fe200078c08ff */
[----:B------:R-:W-:Y:S01]  /*5ef0*/  IMAD R29, R0, 0x2, R27 ;  /* 0x00000002001d7824 */ /* 0x000fe200078e021b */
[----:B------:R-:W-:Y:S01]  /*5f00*/  ISETP.LT.AND P3, PT, R90, UR11, !P0 ;  /* 0x0000000b5a007c0c */ /* 0x000fe2000c761270 */
[----:B------:R1:W-:Y:S01]  /*5f10*/  @P5 STG.E.U16 desc[UR8][R24.64], R13 ;  /* 0x0000000d18005986 */ /* 0x0003e2000c101508 */
[----:B------:R-:W-:Y:S02]  /*5f20*/  LEA.HI.X.SX32 R3, R19, R34, 0x1, P6 ;  /* 0x0000002213037211 */ /* 0x000fe400030f0eff */
[----:B----4-:R-:W-:Y:S01]  /*5f30*/  LEA R20, P6, R27, R33, 0x1 ;  /* 0x000000211b147211 */ /* 0x010fe200078c08ff */
[----:B------:R-:W2:Y:S01]  /*5f40*/  LDS.128 R16, [R32+0x6000] ;  /* 0x0060000020107984 */ /* 0x000ea20000000c00 */
[----:B------:R-:W-:-:S02]  /*5f50*/  ISETP.LT.AND P5, PT, R92, UR11, !P0 ;  /* 0x0000000b5c007c0c */ /* 0x000fc4000c7a1270 */
[-C--:B------:R-:W-:Y:S01]  /*5f60*/  LEA.HI.X.SX32 R21, R27, R34.reuse, 0x1, P6 ;  /* 0x000000221b157211 */ /* 0x080fe200030f0eff */
[----:B------:R-:W-:Y:S01]  /*5f70*/  IMAD R27, R0, 0x2, R29 ;  /* 0x00000002001b7824 */ /* 0x000fe200078e021d */
[CC--:B0-----:R-:W-:Y:S01]  /*5f80*/  LEA R22, P6, R29.reuse, R33.reuse, 0x1 ;  /* 0x000000211d167211 */ /* 0x0c1fe200078c08ff */
[----:B------:R0:W-:Y:S01]  /*5f90*/  @P2 STG.E.U16 desc[UR8][R2.64], R14 ;  /* 0x0000000e02002986 */ /* 0x0001e2000c101508 */
[----:B------:R-:W-:Y:S02]  /*5fa0*/  ISETP.LT.AND P2, PT, R46, UR11, !P0 ;  /* 0x0000000b2e007c0c */ /* 0x000fe4000c741270 */
[----:B------:R-:W-:Y:S01]  /*5fb0*/  LEA.HI.X.SX32 R23, R29, R34, 0x1, P6 ;  /* 0x000000221d177211 */ /* 0x000fe200030f0eff */
[----:B------:R-:W-:Y:S01]  /*5fc0*/  IMAD R29, R0, 0x2, R27 ;  /* 0x00000002001d7824 */ /* 0x000fe200078e021b */
[----:B-1----:R-:W-:Y:S01]  /*5fd0*/  LEA R24, P6, R27, R33, 0x1 ;  /* 0x000000211b187211 */ /* 0x002fe200078c08ff */
[----:B------:R1:W-:Y:S01]  /*5fe0*/  @P3 STG.E.U16 desc[UR8][R20.64], R15 ;  /* 0x0000000f14003986 */ /* 0x0003e2000c101508 */
[----:B------:R-:W-:-:S02]  /*5ff0*/  ISETP.LT.AND P3, PT, R36, UR11, !P0 ;  /* 0x0000000b24007c0c */ /* 0x000fc4000c761270 */
[-C--:B------:R-:W-:Y:S01]  /*6000*/  LEA.HI.X.SX32 R25, R27, R34.reuse, 0x1, P6 ;  /* 0x000000221b197211 */ /* 0x080fe200030f0eff */
[----:B------:R-:W-:Y:S01]  /*6010*/  IMAD R27, R0, 0x2, R29 ;  /* 0x00000002001b7824 */ /* 0x000fe200078e021d */
[----:B---3--:R3:W-:Y:S01]  /*6020*/  @P5 STG.E.U16 desc[UR8][R22.64], R4 ;  /* 0x0000000416005986 */ /* 0x0087e2000c101508 */
[CC--:B0-----:R-:W-:Y:S02]  /*6030*/  LEA R2, P6, R29.reuse, R33.reuse, 0x1 ;  /* 0x000000211d027211 */ /* 0x0c1fe400078c08ff */
[----:B------:R-:W-:Y:S01]  /*6040*/  ISETP.LT.AND P5, PT, R86, UR11, !P0 ;  /* 0x0000000b56007c0c */ /* 0x000fe2000c7a1270 */
[----:B------:R0:W-:Y:S01]  /*6050*/  @P2 STG.E.U16 desc[UR8][R24.64], R5 ;  /* 0x0000000518002986 */ /* 0x0001e2000c101508 */
[-C--:B------:R-:W-:Y:S01]  /*6060*/  LEA.HI.X.SX32 R3, R29, R34.reuse, 0x1, P6 ;  /* 0x000000221d037211 */ /* 0x080fe200030f0eff */
[----:B------:R-:W-:Y:S01]  /*6070*/  IMAD R29, R0, 0x2, R27 ;  /* 0x00000002001d7824 */ /* 0x000fe200078e021b */
[CC--:B-1----:R-:W-:Y:S02]  /*6080*/  LEA R20, P6, R27.reuse, R33.reuse, 0x1 ;  /* 0x000000211b147211 */ /* 0x0c2fe400078c08ff */
[----:B------:R-:W-:Y:S01]  /*6090*/  ISETP.LT.AND P2, PT, R84, UR11, !P0 ;  /* 0x0000000b54007c0c */ /* 0x000fe2000c741270 */
[----:B------:R1:W-:Y:S01]  /*60a0*/  @P3 STG.E.U16 desc[UR8][R2.64], R6 ;  /* 0x0000000602003986 */ /* 0x0003e2000c101508 */
[----:B------:R-:W-:Y:S01]  /*60b0*/  LEA.HI.X.SX32 R21, R27, R34, 0x1, P6 ;  /* 0x000000221b157211 */ /* 0x000fe200030f0eff */
[----:B------:R-:W-:Y:S01]  /*60c0*/  IMAD R27, R0, 0x2, R29 ;  /* 0x00000002001b7824 */ /* 0x000fe200078e021d */
[----:B---3--:R-:W-:-:S02]  /*60d0*/  LEA R22, P6, R29, R33, 0x1 ;  /* 0x000000211d167211 */ /* 0x008fc400078c08ff */
[----:B------:R-:W-:Y:S01]  /*60e0*/  ISETP.LT.AND P3, PT, R82, UR11, !P0 ;  /* 0x0000000b52007c0c */ /* 0x000fe2000c761270 */
[----:B------:R3:W-:Y:S01]  /*60f0*/  @P5 STG.E.U16 desc[UR8][R20.64], R7 ;  /* 0x0000000714005986 */ /* 0x0007e2000c101508 */
[-C--:B------:R-:W-:Y:S01]  /*6100*/  LEA.HI.X.SX32 R23, R29, R34.reuse, 0x1, P6 ;  /* 0x000000221d177211 */ /* 0x080fe200030f0eff */
[----:B------:R-:W-:Y:S01]  /*6110*/  IMAD R29, R0, 0x2, R27 ;  /* 0x00000002001d7824 */ /* 0x000fe200078e021b */
[CC--:B0-----:R-:W-:Y:S02]  /*6120*/  LEA R24, P6, R27.reuse, R33.reuse, 0x1 ;  /* 0x000000211b187211 */ /* 0x0c1fe400078c08ff */
[----:B------:R-:W-:Y:S02]  /*6130*/  ISETP.LT.AND P5, PT, R80, UR11, !P0 ;  /* 0x0000000b50007c0c */ /* 0x000fe4000c7a1270 */
[----:B------:R-:W-:Y:S01]  /*6140*/  LEA.HI.X.SX32 R25, R27, R34, 0x1, P6 ;  /* 0x000000221b197211 */ /* 0x000fe200030f0eff */
[----:B------:R-:W-:Y:S01]  /*6150*/  IMAD R27, R0, 0x2, R29 ;  /* 0x00000002001b7824 */ /* 0x000fe200078e021d */
[----:B-1----:R-:W-:Y:S01]  /*6160*/  LEA R2, P6, R29, R33, 0x1 ;  /* 0x000000211d027211 */ /* 0x002fe200078c08ff */
[----:B--2---:R0:W-:Y:S01]  /*6170*/  @P2 STG.E.U16 desc[UR8][R22.64], R16 ;  /* 0x0000001016002986 */ /* 0x0041e2000c101508 */
[----:B------:R-:W-:-:S02]  /*6180*/  ISETP.LT.AND P2, PT, R74, UR11, !P0 ;  /* 0x0000000b4a007c0c */ /* 0x000fc4000c741270 */
[-C--:B------:R-:W-:Y:S01]  /*6190*/  LEA.HI.X.SX32 R3, R29, R34.reuse, 0x1, P6 ;  /* 0x000000221d037211 */ /* 0x080fe200030f0eff */
[----:B------:R-:W-:Y:S01]  /*61a0*/  IMAD R29, R0, 0x2, R27 ;  /* 0x00000002001d7824 */ /* 0x000fe200078e021b */
[CC--:B---3--:R-:W-:Y:S01]  /*61b0*/  LEA R20, P6, R27.reuse, R33.reuse, 0x1 ;  /* 0x000000211b147211 */ /* 0x0c8fe200078c08ff */
[----:B------:R1:W-:Y:S01]  /*61c0*/  @P3 STG.E.U16 desc[UR8][R24.64], R17 ;  /* 0x0000001118003986 */ /* 0x0003e2000c101508 */
[----:B------:R-:W-:Y:S02]  /*61d0*/  ISETP.LT.AND P3, PT, R68, UR11, !P0 ;  /* 0x0000000b44007c0c */ /* 0x000fe4000c761270 */
[-C--:B------:R-:W-:Y:S01]  /*61e0*/  LEA.HI.X.SX32 R21, R27, R34.reuse, 0x1, P6 ;  /* 0x000000221b157211 */ /* 0x080fe200030f0eff */
[C---:B------:R-:W-:Y:S01]  /*61f0*/  IMAD R27, R0.reuse, 0x2, R29 ;  /* 0x00000002001b7824 */ /* 0x040fe200078e021d */
[----:B------:R-:W-:Y:S01]  /*6200*/  PRMT R12, R9, 0x7632, R12 ;  /* 0x00007632090c7816 */ /* 0x000fe2000000000c */
[----:B------:R2:W-:Y:S01]  /*6210*/  @P5 STG.E.U16 desc[UR8][R2.64], R18 ;  /* 0x0000001202005986 */ /* 0x0005e2000c101508 */
[C---:B0-----:R-:W-:Y:S01]  /*6220*/  LEA R22, P6, R29.reuse, R33, 0x1 ;  /* 0x000000211d167211 */ /* 0x041fe200078c08ff */
[----:B------:R-:W-:Y:S01]  /*6230*/  IMAD R9, R0, 0x2, R27 ;  /* 0x0000000200097824 */ /* 0x000fe200078e021b */
[----:B------:R-:W-:Y:S01]  /*6240*/  ISETP.LT.AND P5, PT, R72, UR11, !P0 ;  /* 0x0000000b48007c0c */ /* 0x000fe2000c7a1270 */
[----:B------:R0:W-:Y:S01]  /*6250*/  @P2 STG.E.U16 desc[UR8][R20.64], R19 ;  /* 0x0000001314002986 */ /* 0x0001e2000c101508 */
[----:B------:R-:W-:-:S02]  /*6260*/  LEA.HI.X.SX32 R23, R29, R34, 0x1, P6 ;  /* 0x000000221d177211 */ /* 0x000fc400030f0eff */
[CC--:B-1----:R-:W-:Y:S02]  /*6270*/  LEA R24, P6, R27.reuse, R33.reuse, 0x1 ;  /* 0x000000211b187211 */ /* 0x0c2fe400078c08ff */
[----:B------:R-:W-:Y:S02]  /*6280*/  ISETP.LT.AND P2, PT, R62, UR11, !P0 ;  /* 0x0000000b3e007c0c */ /* 0x000fe4000c741270 */
[----:B------:R-:W-:Y:S02]  /*6290*/  LEA.HI.X.SX32 R25, R27, R34, 0x1, P6 ;  /* 0x000000221b197211 */ /* 0x000fe400030f0eff */
[----:B--2---:R-:W-:Y:S02]  /*62a0*/  PRMT R3, R8, 0x7632, R3 ;  /* 0x0000763208037816 */ /* 0x004fe40000000003 */
[----:B------:R-:W-:Y:S01]  /*62b0*/  LEA R2, P6, R9, R33, 0x1 ;  /* 0x0000002109027211 */ /* 0x000fe200078c08ff */
[----:B0-----:R-:W-:Y:S01]  /*62c0*/  IMAD R21, R0, 0x2, R9 ;  /* 0x0000000200157824 */ /* 0x001fe200078e0209 */
[----:B------:R-:W-:Y:S01]  /*62d0*/  PRMT R5, R11, 0x7632, R5 ;  /* 0x000076320b057816 */ /* 0x000fe20000000005 */
[----:B------:R0:W-:Y:S01]  /*62e0*/  @P3 STG.E.U16 desc[UR8][R22.64], R3 ;  /* 0x0000000316003986 */ /* 0x0001e2000c101508 */
[----:B------:R-:W-:Y:S01]  /*62f0*/  PRMT R4, R10, 0x7632, R4 ;  /* 0x000076320a047816 */ /* 0x000fe20000000004 */
[----:B------:R-:W-:Y:S01]  /*6300*/  IMAD R11, R0, 0x2, R21 ;  /* 0x00000002000b7824 */ /* 0x000fe200078e0215 */
[----:B------:R-:W-:Y:S01]  /*6310*/  ISETP.LT.AND P3, PT, R70, UR11, !P0 ;  /* 0x0000000b46007c0c */ /* 0x000fe2000c761270 */
[----:B------:R1:W-:Y:S01]  /*6320*/  @P5 STG.E.U16 desc[UR8][R24.64], R12 ;  /* 0x0000000c18005986 */ /* 0x0003e2000c101508 */
[----:B------:R-:W-:-:S02]  /*6330*/  ISETP.LT.AND P5, PT, R56, UR11, !P0 ;  /* 0x0000000b38007c0c */ /* 0x000fc4000c7a1270 */
[----:B------:R-:W-:Y:S02]  /*6340*/  PRMT R14, R14, 0x7632, R14 ;  /* 0x000076320e0e7816 */ /* 0x000fe4000000000e */
[----:B------:R-:W-:Y:S02]  /*6350*/  PRMT R7, R7, 0x7632, R7 ;  /* 0x0000763207077816 */ /* 0x000fe40000000007 */
[----:B------:R-:W-:Y:S02]  /*6360*/  PRMT R16, R16, 0x7632, R16 ;  /* 0x0000763210107816 */ /* 0x000fe40000000010 */
[-C--:B0-----:R-:W-:Y:S02]  /*6370*/  LEA.HI.X.SX32 R3, R9, R34.reuse, 0x1, P6 ;  /* 0x0000002209037211 */ /* 0x081fe400030f0eff */
[CC--:B------:R-:W-:Y:S02]  /*6380*/  LEA R8, P6, R21.reuse, R33.reuse, 0x1 ;  /* 0x0000002115087211 */ /* 0x0c0fe400078c08ff */
[----:B-1----:R-:W-:Y:S01]  /*6390*/  PRMT R12, R12, 0x7632, R12 ;  /* 0x000076320c0c7816 */ /* 0x002fe2000000000c */
[----:B------:R0:W-:Y:S01]  /*63a0*/  @P2 STG.E.U16 desc[UR8][R2.64], R4 ;  /* 0x0000000402002986 */ /* 0x0001e2000c101508 */
[----:B------:R-:W-:Y:S01]  /*63b0*/  LEA.HI.X.SX32 R9, R21, R34, 0x1, P6 ;  /* 0x0000002215097211 */ /* 0x000fe200030f0eff */
[----:B------:R-:W-:Y:S01]  /*63c0*/  IMAD R21, R0, 0x2, R11 ;  /* 0x0000000200157824 */ /* 0x000fe200078e020b */
[----:B------:R-:W-:-:S02]  /*63d0*/  LEA R10, P6, R11, R33, 0x1 ;  /* 0x000000210b0a7211 */ /* 0x000fc400078c08ff */
[----:B------:R-:W-:Y:S01]  /*63e0*/  ISETP.LT.AND P2, PT, R60, UR11, !P0 ;  /* 0x0000000b3c007c0c */ /* 0x000fe2000c741270 */
[----:B------:R1:W-:Y:S01]  /*63f0*/  @P3 STG.E.U16 desc[UR8][R8.64], R5 ;  /* 0x0000000508003986 */ /* 0x0003e2000c101508 */
[-C--:B------:R-:W-:Y:S02]  /*6400*/  LEA.HI.X.SX32 R11, R11, R34.reuse, 0x1, P6 ;  /* 0x000000220b0b7211 */ /* 0x080fe400030f0eff */
[----:B------:R-:W-:Y:S02]  /*6410*/  LEA R20, P6, R21, R33, 0x1 ;  /* 0x0000002115147211 */ /* 0x000fe400078c08ff */
[----:B------:R-:W-:Y:S01]  /*6420*/  ISETP.LT.AND P3, PT, R58, UR11, !P0 ;  /* 0x0000000b3a007c0c */ /* 0x000fe2000c761270 */
[----:B------:R-:W-:Y:S01]  /*6430*/  @P5 STG.E.U16 desc[UR8][R10.64], R12 ;  /* 0x0000000c0a005986 */ /* 0x000fe2000c101508 */
[----:B0-----:R-:W-:Y:S01]  /*6440*/  PRMT R3, R13, 0x7632, R3 ;  /* 0x000076320d037816 */ /* 0x001fe20000000003 */
[----:B------:R-:W-:Y:S01]  /*6450*/  IMAD R13, R0, 0x2, R21 ;  /* 0x00000002000d7824 */ /* 0x000fe200078e0215 */
[----:B------:R-:W-:-:S02]  /*6460*/  LEA.HI.X.SX32 R21, R21, R34, 0x1, P6 ;  /* 0x0000002215157211 */ /* 0x000fc400030f0eff */
[----:B------:R-:W-:Y:S01]  /*6470*/  PRMT R4, R15, 0x7632, R4 ;  /* 0x000076320f047816 */ /* 0x000fe20000000004 */
[----:B-1----:R-:W-:Y:S01]  /*6480*/  IMAD R9, R0, 0x2, R13 ;  /* 0x0000000200097824 */ /* 0x002fe200078e020d */
[----:B------:R-:W-:Y:S01]  /*6490*/  LEA R2, P6, R13, R33, 0x1 ;  /* 0x000000210d027211 */ /* 0x000fe200078c08ff */
[----:B------:R0:W-:Y:S01]  /*64a0*/  @P2 STG.E.U16 desc[UR8][R20.64], R3 ;  /* 0x0000000314002986 */ /* 0x0001e2000c101508 */
[----:B------:R-:W-:Y:S02]  /*64b0*/  ISETP.LT.AND P5, PT, R54, UR11, !P0 ;  /* 0x0000000b36007c0c */ /* 0x000fe4000c7a1270 */
[----:B------:R-:W-:Y:S02]  /*64c0*/  ISETP.LT.AND P2, PT, R50, UR11, !P0 ;  /* 0x0000000b32007c0c */ /* 0x000fe4000c741270 */
[----:B------:R-:W-:Y:S02]  /*64d0*/  PRMT R5, R4, 0x7632, R5 ;  /* 0x0000763204057816 */ /* 0x000fe40000000005 */
[----:B------:R-:W-:-:S02]  /*64e0*/  PRMT R18, R18, 0x7632, R18 ;  /* 0x0000763212127816 */ /* 0x000fc40000000012 */
[----:B------:R-:W-:Y:S02]  /*64f0*/  PRMT R6, R5, 0x7632, R6 ;  /* 0x0000763205067816 */ /* 0x000fe40000000006 */
[----:B0-----:R-:W-:Y:S01]  /*6500*/  LEA.HI.X.SX32 R3, R13, R34, 0x1, P6 ;  /* 0x000000220d037211 */ /* 0x001fe200030f0eff */
[----:B------:R-:W-:Y:S01]  /*6510*/  IMAD R13, R0, 0x2, R9 ;  /* 0x00000002000d7824 */ /* 0x000fe200078e0209 */
[----:B------:R-:W-:-:S03]  /*6520*/  LEA R8, P6, R9, R33, 0x1 ;  /* 0x0000002109087211 */ /* 0x000fc600078c08ff */
[C---:B------:R-:W-:Y:S01]  /*6530*/  IMAD R15, R0.reuse, 0x2, R13 ;  /* 0x00000002000f7824 */ /* 0x040fe200078e020d */
[-C--:B------:R-:W-:Y:S01]  /*6540*/  LEA.HI.X.SX32 R9, R9, R34.reuse, 0x1, P6 ;  /* 0x0000002209097211 */ /* 0x080fe200030f0eff */
[----:B------:R-:W-:Y:S01]  /*6550*/  @P3 STG.E.U16 desc[UR8][R2.64], R14 ;  /* 0x0000000e02003986 */ /* 0x000fe2000c101508 */
[CC--:B------:R-:W-:Y:S01]  /*6560*/  LEA R10, P6, R13.reuse, R33.reuse, 0x1 ;  /* 0x000000210d0a7211 */ /* 0x0c0fe200078c08ff */
[----:B------:R-:W-:Y:S01]  /*6570*/  IMAD R21, R0, 0x2, R15 ;  /* 0x0000000200157824 */ /* 0x000fe200078e020f */
[----:B------:R-:W-:Y:S01]  /*6580*/  ISETP.LT.AND P3, PT, R52, UR11, !P0 ;  /* 0x0000000b34007c0c */ /* 0x000fe2000c761270 */
[----:B------:R0:W-:Y:S01]  /*6590*/  @P5 STG.E.U16 desc[UR8][R8.64], R4 ;  /* 0x0000000408005986 */ /* 0x0001e2000c101508 */
[----:B------:R-:W-:Y:S02]  /*65a0*/  LEA.HI.X.SX32 R11, R13, R34, 0x1, P6 ;  /* 0x000000220d0b7211 */ /* 0x000fe400030f0eff */
[----:B------:R-:W-:Y:S02]  /*65b0*/  LEA R12, P6, R15, R33, 0x1 ;  /* 0x000000210f0c7211 */ /* 0x000fe400078c08ff */
[----:B------:R-:W-:-:S02]  /*65c0*/  ISETP.LT.AND P5, PT, R44, UR11, !P0 ;  /* 0x0000000b2c007c0c */ /* 0x000fc4000c7a1270 */
[----:B------:R-:W-:Y:S01]  /*65d0*/  LEA.HI.X.SX32 R13, R15, R34, 0x1, P6 ;  /* 0x000000220f0d7211 */ /* 0x000fe200030f0eff */
[----:B------:R-:W-:-:S04]  /*65e0*/  IMAD R15, R0, 0x2, R21 ;  /* 0x00000002000f7824 */ /* 0x000fc800078e0215 */
[C---:B------:R-:W-:Y:S01]  /*65f0*/  IMAD R23, R0.reuse, 0x2, R15 ;  /* 0x0000000200177824 */ /* 0x040fe200078e020f */
[----:B------:R1:W-:Y:S01]  /*6600*/  @P3 STG.E.U16 desc[UR8][R10.64], R5 ;  /* 0x000000050a003986 */ /* 0x0003e2000c101508 */
[-C--:B0-----:R-:W-:Y:S02]  /*6610*/  LEA R4, P3, R15, R33.reuse, 0x1 ;  /* 0x000000210f047211 */ /* 0x081fe400078608ff */
[C---:B------:R-:W-:Y:S01]  /*6620*/  IMAD R25, R0.reuse, 0x2, R23 ;  /* 0x0000000200197824 */ /* 0x040fe200078e0217 */
[----:B------:R0:W-:Y:S01]  /*6630*/  @P2 STG.E.U16 desc[UR8][R12.64], R6 ;  /* 0x000000060c002986 */ /* 0x0001e2000c101508 */
[-C--:B------:R-:W-:Y:S02]  /*6640*/  LEA R2, P2, R21, R33.reuse, 0x1 ;  /* 0x0000002115027211 */ /* 0x080fe400078408ff */
[----:B------:R-:W-:Y:S02]  /*6650*/  LEA R8, P6, R23, R33, 0x1 ;  /* 0x0000002117087211 */ /* 0x000fe400078c08ff */
[-C--:B------:R-:W-:Y:S01]  /*6660*/  LEA.HI.X.SX32 R3, R21, R34.reuse, 0x1, P2 ;  /* 0x0000002215037211 */ /* 0x080fe200010f0eff */
[----:B------:R-:W-:Y:S01]  /*6670*/  IMAD R21, R0, 0x2, R25 ;  /* 0x0000000200157824 */ /* 0x000fe200078e0219 */
[----:B------:R-:W-:-:S02]  /*6680*/  LEA.HI.X.SX32 R9, R23, R34, 0x1, P6 ;  /* 0x0000002217097211 */ /* 0x000fc400030f0eff */
[----:B-1----:R-:W-:Y:S01]  /*6690*/  LEA R10, P2, R25, R33, 0x1 ;  /* 0x00000021190a7211 */ /* 0x002fe200078408ff */
[----:B------:R-:W-:Y:S01]  /*66a0*/  IMAD R0, R0, 0x2, R21 ;  /* 0x0000000200007824 */ /* 0x000fe200078e0215 */
[-C--:B------:R-:W-:Y:S02]  /*66b0*/  LEA.HI.X.SX32 R5, R15, R34.reuse, 0x1, P3 ;  /* 0x000000220f057211 */ /* 0x080fe400018f0eff */
[----:B------:R-:W-:Y:S02]  /*66c0*/  ISETP.LT.AND P3, PT, R48, UR11, !P0 ;  /* 0x0000000b30007c0c */ /* 0x000fe4000c761270 */
[----:B------:R-:W-:Y:S02]  /*66d0*/  LEA.HI.X.SX32 R11, R25, R34, 0x1, P2 ;  /* 0x00000022190b7211 */ /* 0x000fe400010f0eff */
[----:B------:R-:W-:Y:S02]  /*66e0*/  ISETP.LT.AND P2, PT, R38, UR11, !P0 ;  /* 0x0000000b26007c0c */ /* 0x000fe4000c741270 */
[----:B0-----:R-:W-:-:S02]  /*66f0*/  PRMT R6, R6, 0x7632, R6 ;  /* 0x0000763206067816 */ /* 0x001fc40000000006 */
[----:B------:R-:W-:Y:S02]  /*6700*/  ISETP.LT.AND P0, PT, R88, UR11, !P0 ;  /* 0x0000000b58007c0c */ /* 0x000fe4000c701270 */
[CC--:B------:R-:W-:Y:S01]  /*6710*/  LEA R14, P6, R21.reuse, R33.reuse, 0x1 ;  /* 0x00000021150e7211 */ /* 0x0c0fe200078c08ff */
[----:B------:R-:W-:Y:S03]  /*6720*/  @P5 STG.E.U16 desc[UR8][R2.64], R6 ;  /* 0x0000000602005986 */ /* 0x000fe6000c101508 */
[----:B------:R-:W-:Y:S01]  /*6730*/  LEA.HI.X.SX32 R15, R21, R34, 0x1, P6 ;  /* 0x00000022150f7211 */ /* 0x000fe200030f0eff */
[----:B------:R0:W-:Y:S01]  /*6740*/  @P4 STG.E.U16 desc[UR8][R4.64], R7 ;  /* 0x0000000704004986 */ /* 0x0001e2000c101508 */
[----:B------:R-:W-:-:S03]  /*6750*/  LEA R12, P6, R0, R33, 0x1 ;  /* 0x00000021000c7211 */ /* 0x000fc600078c08ff */
[----:B------:R1:W-:Y:S01]  /*6760*/  @P3 STG.E.U16 desc[UR8][R8.64], R16 ;  /* 0x0000001008003986 */ /* 0x0003e2000c101508 */
[----:B------:R-:W-:Y:S02]  /*6770*/  LEA.HI.X.SX32 R13, R0, R34, 0x1, P6 ;  /* 0x00000022000d7211 */ /* 0x000fe400030f0eff */
[----:B0-----:R-:W-:-:S05]  /*6780*/  PRMT R5, R17, 0x7632, R5 ;  /* 0x0000763211057816 */ /* 0x001fca0000000005 */
[----:B------:R1:W-:Y:S04]  /*6790*/  @P2 STG.E.U16 desc[UR8][R10.64], R5 ;  /* 0x000000050a002986 */ /* 0x0003e8000c101508 */
[----:B------:R1:W-:Y:S01]  /*67a0*/  @P1 STG.E.U16 desc[UR8][R14.64], R18 ;  /* 0x000000120e001986 */ /* 0x0003e2000c101508 */
[----:B------:R-:W-:Y:S05]  /*67b0*/  @!P0 EXIT ;  /* 0x000000000000894d */ /* 0x000fea0003800000 */
[----:B------:R-:W-:-:S05]  /*67c0*/  PRMT R6, R19, 0x7632, R6 ;  /* 0x0000763213067816 */ /* 0x000fca0000000006 */
[----:B------:R-:W-:Y:S01]  /*67d0*/  STG.E.U16 desc[UR8][R12.64], R6 ;  /* 0x000000060c007986 */ /* 0x000fe2000c101508 */
[----:B------:R-:W-:Y:S05]  /*67e0*/  EXIT ;  /* 0x000000000000794d */ /* 0x000fea0003800000 */
.L_x_3:
[----:B------:R-:W-:-:S00]  /*67f0*/  BRA `(.L_x_3) ;  /* 0xfffffffc00fc7947 */ /* 0x000fc0000383ffff */
[----:B------:R-:W-:-:S00]  /*6800*/  NOP ;  /* 0x0000000000007918 */ /* 0x000fc00000000000 */
[----:B------:R-:W-:-:S00]  /*6810*/  NOP ;  /* 0x0000000000007918 */ /* 0x000fc00000000000 */
[----:B------:R-:W-:-:S00]  /*6820*/  NOP ;  /* 0x0000000000007918 */ /* 0x000fc00000000000 */
[----:B------:R-:W-:-:S00]  /*6830*/  NOP ;  /* 0x0000000000007918 */ /* 0x000fc00000000000 */
[----:B------:R-:W-:-:S00]  /*6840*/  NOP ;  /* 0x0000000000007918 */ /* 0x000fc00000000000 */
[----:B------:R-:W-:-:S00]  /*6850*/  NOP ;  /* 0x0000000000007918 */ /* 0x000fc00000000000 */
[----:B------:R-:W-:-:S00]  /*6860*/  NOP ;  /* 0x0000000000007918 */ /* 0x000fc00000000000 */
[----:B------:R-:W-:-:S00]  /*6870*/  NOP ;  /* 0x0000000000007918 */ /* 0x000fc00000000000 */
.L_x_4:


//--------------------- .nv.shared.matmul_kernel  --------------------------
	.section	.nv.shared.matmul_kernel,"aw",@nobits
	.sectionflags	@""
	.align	16
	.zero		1024


//--------------------- .nv.shared.reserved.0     --------------------------
	.section	.nv.shared.reserved.0,"aw",@nobits
	.weak		__nv_reservedSMEM_offset_0_alias
	.size		__nv_reservedSMEM_offset_0_alias, 0, 64
	.other		__nv_reservedSMEM_offset_0_alias,@"STO_CUDA_RESERVED_SHARED STV_DEFAULT"
__nv_reservedSMEM_offset_0_alias:
	.zero		0
	.zero		64


//--------------------- .nv.constant0.matmul_kernel --------------------------
	.section	.nv.constant0.matmul_kernel,"a",@progbits
	.sectionflags	@""
	.align	4
.nv.constant0.matmul_kernel:
	.zero		976


//--------------------- SYMBOLS --------------------------

	.type		.nv.reservedSmem.offset0,@object
	.size		.nv.reservedSmem.offset0,0x4
	.type		.nv.reservedSmem.cap,@object
	.size		.nv.reservedSmem.cap,0x4
